// auto-generated by cutlass_sweep.gemm — config: {"arch": "sm_100", "cluster_m": 1, "cluster_n": 1, "dtype": "fp32", "dtype_b": "fp32", "layout": "nt", "stages": 2, "tile_k": 32, "tile_m": 64, "tile_n": 64}
#include "cutlass/cutlass.h"
#include "cutlass/gemm/collective/collective_builder.hpp"
#include "cutlass/gemm/device/gemm_universal_adapter.h"
#include "cutlass/gemm/kernel/gemm_universal.hpp"
#include "cutlass/epilogue/collective/collective_builder.hpp"

using ElemA = float;
using ElemB = float;
using ElemCD = float;
using Acc  = float;
using TileShape    = cute::Shape<cute::_64, cute::_64, cute::_32>;
using ClusterShape = cute::Shape<cute::_1, cute::_1, cute::_1>;

using CollectiveEpilogue = typename cutlass::epilogue::collective::CollectiveBuilder<
    cutlass::arch::Sm100, cutlass::arch::OpClassTensorOp,
    TileShape, ClusterShape,
    cutlass::epilogue::collective::EpilogueTileAuto,
    Acc, Acc,
    ElemCD, cutlass::layout::RowMajor, 128 / cutlass::sizeof_bits<ElemCD>::value,
    ElemCD, cutlass::layout::RowMajor, 128 / cutlass::sizeof_bits<ElemCD>::value,
    cutlass::epilogue::collective::EpilogueScheduleAuto
  >::CollectiveOp;

using CollectiveMainloop = typename cutlass::gemm::collective::CollectiveBuilder<
    cutlass::arch::Sm100, cutlass::arch::OpClassTensorOp,
    ElemA, cutlass::layout::RowMajor, 128 / cutlass::sizeof_bits<ElemA>::value,
    ElemB, cutlass::layout::ColumnMajor, 128 / cutlass::sizeof_bits<ElemB>::value,
    Acc,
    TileShape, ClusterShape,
    cutlass::gemm::collective::StageCount<2>,
    cutlass::gemm::collective::KernelScheduleAuto
  >::CollectiveOp;

using GemmKernel = cutlass::gemm::kernel::GemmUniversal<
    cute::Shape<int,int,int,int>,
    CollectiveMainloop,
    CollectiveEpilogue
>;
using Gemm = cutlass::gemm::device::GemmUniversalAdapter<GemmKernel>;

// Force the device kernel symbol into the cubin without needing a host main.
auto* _anchor = &cutlass::device_kernel<GemmKernel>;


// ===== COMPILED SASS (sm_100a) =====

	.target	sm_100a

	.elftype	@"ET_EXEC"


//--------------------- .note.nv.tkinfo           --------------------------
	.section	.note.nv.tkinfo,"",@"SHT_NOTE"
	.sectionflags	@"SHF_NOTE_NV_TKINFO"
	.tkinfo
        /*0018*/ 	.word	0x00000002
        /*0030*/ 	.string	""
        /*0030*/ 	.string	"ptxas"
        /*0030*/ 	.string	"Cuda compilation tools, release 13.0, V13.0.88"
        /*0030*/ 	.string	"Build cuda_13.0.r13.0/compiler.36424714_0"
        /*0030*/ 	.string	"-arch sm_100a -m 64 "



//--------------------- .note.nv.cuinfo           --------------------------
	.section	.note.nv.cuinfo,"",@"SHT_NOTE"
	.sectionflags	@"SHF_NOTE_NV_CUINFO"
        /*0018*/ 	.short	0x0002
        /*001a*/ 	.short	0x0064
        /*001c*/ 	.short	0x0082
	.zero		2


//--------------------- .nv.info                  --------------------------
	.section	.nv.info,"",@"SHT_CUDA_INFO"
	.align	4


	//----- nvinfo : EIATTR_REGCOUNT
	.align		4
        /*0000*/ 	.byte	0x04, 0x2f
        /*0002*/ 	.short	(.L_19 - .L_18)
	.align		4
.L_18:
        /*0004*/ 	.word	index@(_ZN7cutlass13device_kernelINS_4gemm6kernel13GemmUniversalIN4cute5tupleIJiiiiEEENS1_10collective13CollectiveMmaINS1_35MainloopSm100TmaUmmaWarpSpecializedILi2ELi2ELi4ENS5_IJNS4_1CILi1EEESB_SB_EEEEENS5_IJNSA_ILi64EEESE_NSA_ILi32EEEEEEfNS5_IJlSB_lEEEfSH_NS4_8TiledMMAINS4_8MMA_AtomIJNS4_17SM100_MMA_TF32_SSINS_10tfloat32_tESL_fLi64ELi64ELNS4_4UMMA5MajorE0ELSN_0ELNSM_7ScaleInE0ELSO_0EEEEEENS4_6LayoutISC_NS5_IJNSA_ILi0EEESS_SS_EEEEENS5_IJNS4_10UnderscoreESV_SV_EEEEENS4_13SM90_TMA_LOADENS4_14ComposedLayoutINS4_7SwizzleILi3ELi4ELi3EEENS4_18smem_ptr_flag_bitsILi32EEENSR_INS5_IJNSA_ILi8EEESF_EEENS5_IJSF_SB_EEEEEEEvNS4_8identityESY_S18_vS19_EENS_8epilogue10collective18CollectiveEpilogueINS1B_23Sm100TmaWarpSpecializedILi3ELi2ELi16ELb1ELb0EEEJSG_NS5_IJNSR_ISE_SB_EENSR_ISF_SB_EEEEEfSH_fSH_NS1B_6fusion15FusionCallbacksIS1F_NS1J_17LinearCombinationIffffLNS_15FloatRoundStyleE2EEESG_S1I_JEEENS4_5SM1004TMEM4LOAD26SM100_TMEM_LOAD_16dp128b8xESY_S18_NS4_17SM75_U32x4_LDSM_NENS4_14SM90_TMA_STOREES18_NS4_17SM90_U32x4_STSM_NENS4_39AutoVectorizingCopyWithAssumedAlignmentILi128EEEEEEvvEEEEvNT_6ParamsE)
        /*0008*/ 	.word	0x00000059


	//----- nvinfo : EIATTR_FRAME_SIZE
	.align		4
.L_19:
        /*000c*/ 	.byte	0x04, 0x11
        /*000e*/ 	.short	(.L_21 - .L_20)
	.align		4
.L_20:
        /*0010*/ 	.word	index@($__internal_2_$__cuda_sm10x_tcgen05_guardrail_trap_unallocated_columns_being_dealloced)
        /*0014*/ 	.word	0x00000000


	//----- nvinfo : EIATTR_FRAME_SIZE
	.align		4
.L_21:
        /*0018*/ 	.byte	0x04, 0x11
        /*001a*/ 	.short	(.L_23 - .L_22)
	.align		4
.L_22:
        /*001c*/ 	.word	index@($__internal_1_$__cuda_sm10x_tcgen05_guardrail_trap_phase_invalid_during_alloc)
        /*0020*/ 	.word	0x00000000


	//----- nvinfo : EIATTR_FRAME_SIZE
	.align		4
.L_23:
        /*0024*/ 	.byte	0x04, 0x11
        /*0026*/ 	.short	(.L_25 - .L_24)
	.align		4
.L_24:
        /*0028*/ 	.word	index@($__internal_0_$__cuda_sm10x_tcgen05_guardrail_trap_col_being_dealloced_not_returned_by_alloc)
        /*002c*/ 	.word	0x00000000


	//----- nvinfo : EIATTR_FRAME_SIZE
	.align		4
.L_25:
        /*0030*/ 	.byte	0x04, 0x11
        /*0032*/ 	.short	(.L_27 - .L_26)
	.align		4
.L_26:
        /*0034*/ 	.word	index@(_ZN7cutlass13device_kernelINS_4gemm6kernel13GemmUniversalIN4cute5tupleIJiiiiEEENS1_10collective13CollectiveMmaINS1_35MainloopSm100TmaUmmaWarpSpecializedILi2ELi2ELi4ENS5_IJNS4_1CILi1EEESB_SB_EEEEENS5_IJNSA_ILi64EEESE_NSA_ILi32EEEEEEfNS5_IJlSB_lEEEfSH_NS4_8TiledMMAINS4_8MMA_AtomIJNS4_17SM100_MMA_TF32_SSINS_10tfloat32_tESL_fLi64ELi64ELNS4_4UMMA5MajorE0ELSN_0ELNSM_7ScaleInE0ELSO_0EEEEEENS4_6LayoutISC_NS5_IJNSA_ILi0EEESS_SS_EEEEENS5_IJNS4_10UnderscoreESV_SV_EEEEENS4_13SM90_TMA_LOADENS4_14ComposedLayoutINS4_7SwizzleILi3ELi4ELi3EEENS4_18smem_ptr_flag_bitsILi32EEENSR_INS5_IJNSA_ILi8EEESF_EEENS5_IJSF_SB_EEEEEEEvNS4_8identityESY_S18_vS19_EENS_8epilogue10collective18CollectiveEpilogueINS1B_23Sm100TmaWarpSpecializedILi3ELi2ELi16ELb1ELb0EEEJSG_NS5_IJNSR_ISE_SB_EENSR_ISF_SB_EEEEEfSH_fSH_NS1B_6fusion15FusionCallbacksIS1F_NS1J_17LinearCombinationIffffLNS_15FloatRoundStyleE2EEESG_S1I_JEEENS4_5SM1004TMEM4LOAD26SM100_TMEM_LOAD_16dp128b8xESY_S18_NS4_17SM75_U32x4_LDSM_NENS4_14SM90_TMA_STOREES18_NS4_17SM90_U32x4_STSM_NENS4_39AutoVectorizingCopyWithAssumedAlignmentILi128EEEEEEvvEEEEvNT_6ParamsE)
        /*0038*/ 	.word	0x00000000


	//----- nvinfo : EIATTR_MIN_STACK_SIZE
	.align		4
.L_27:
        /*003c*/ 	.byte	0x04, 0x12
        /*003e*/ 	.short	(.L_29 - .L_28)
	.align		4
.L_28:
        /*0040*/ 	.word	index@(_ZN7cutlass13device_kernelINS_4gemm6kernel13GemmUniversalIN4cute5tupleIJiiiiEEENS1_10collective13CollectiveMmaINS1_35MainloopSm100TmaUmmaWarpSpecializedILi2ELi2ELi4ENS5_IJNS4_1CILi1EEESB_SB_EEEEENS5_IJNSA_ILi64EEESE_NSA_ILi32EEEEEEfNS5_IJlSB_lEEEfSH_NS4_8TiledMMAINS4_8MMA_AtomIJNS4_17SM100_MMA_TF32_SSINS_10tfloat32_tESL_fLi64ELi64ELNS4_4UMMA5MajorE0ELSN_0ELNSM_7ScaleInE0ELSO_0EEEEEENS4_6LayoutISC_NS5_IJNSA_ILi0EEESS_SS_EEEEENS5_IJNS4_10UnderscoreESV_SV_EEEEENS4_13SM90_TMA_LOADENS4_14ComposedLayoutINS4_7SwizzleILi3ELi4ELi3EEENS4_18smem_ptr_flag_bitsILi32EEENSR_INS5_IJNSA_ILi8EEESF_EEENS5_IJSF_SB_EEEEEEEvNS4_8identityESY_S18_vS19_EENS_8epilogue10collective18CollectiveEpilogueINS1B_23Sm100TmaWarpSpecializedILi3ELi2ELi16ELb1ELb0EEEJSG_NS5_IJNSR_ISE_SB_EENSR_ISF_SB_EEEEEfSH_fSH_NS1B_6fusion15FusionCallbacksIS1F_NS1J_17LinearCombinationIffffLNS_15FloatRoundStyleE2EEESG_S1I_JEEENS4_5SM1004TMEM4LOAD26SM100_TMEM_LOAD_16dp128b8xESY_S18_NS4_17SM75_U32x4_LDSM_NENS4_14SM90_TMA_STOREES18_NS4_17SM90_U32x4_STSM_NENS4_39AutoVectorizingCopyWithAssumedAlignmentILi128EEEEEEvvEEEEvNT_6ParamsE)
        /*0044*/ 	.word	0x00000000
.L_29:


//--------------------- .nv.compat                --------------------------
	.section	.nv.compat,"",@"SHT_CUDA_COMPAT_INFO"
	.align	4
        /*0000*/ 	.byte	0x02, 0x09, 0x01, 0x00, 0x02, 0x02, 0x02, 0x00, 0x02, 0x05, 0x05, 0x00, 0x03, 0x07, 0x01, 0x01
        /*0010*/ 	.byte	0x02, 0x03, 0x01, 0x00, 0x02, 0x06, 0x01, 0x00, 0x04, 0x0b, 0x08, 0x00, 0x09, 0x00, 0x00, 0x00
        /*0020*/ 	.byte	0x00, 0x00, 0x00, 0x00


//--------------------- .nv.info._ZN7cutlass13device_kernelINS_4gemm6kernel13GemmUniversalIN4cute5tupleIJiiiiEEENS1_10collective13CollectiveMmaINS1_35MainloopSm100TmaUmmaWarpSpecializedILi2ELi2ELi4ENS5_IJNS4_1CILi1EEESB_SB_EEEEENS5_IJNSA_ILi64EEESE_NSA_ILi32EEEEEEfNS5_IJlSB_lEEEfSH_NS4_8TiledMMAINS4_8MMA_AtomIJNS4_17SM100_MMA_TF32_SSINS_10tfloat32_tESL_fLi64ELi64ELNS4_4UMMA5MajorE0ELSN_0ELNSM_7ScaleInE0ELSO_0EEEEEENS4_6LayoutISC_NS5_IJNSA_ILi0EEESS_SS_EEEEENS5_IJNS4_10UnderscoreESV_SV_EEEEENS4_13SM90_TMA_LOADENS4_14ComposedLayoutINS4_7SwizzleILi3ELi4ELi3EEENS4_18smem_ptr_flag_bitsILi32EEENSR_INS5_IJNSA_ILi8EEESF_EEENS5_IJSF_SB_EEEEEEEvNS4_8identityESY_S18_vS19_EENS_8epilogue10collective18CollectiveEpilogueINS1B_23Sm100TmaWarpSpecializedILi3ELi2ELi16ELb1ELb0EEEJSG_NS5_IJNSR_ISE_SB_EENSR_ISF_SB_EEEEEfSH_fSH_NS1B_6fusion15FusionCallbacksIS1F_NS1J_17LinearCombinationIffffLNS_15FloatRoundStyleE2EEESG_S1I_JEEENS4_5SM1004TMEM4LOAD26SM100_TMEM_LOAD_16dp128b8xESY_S18_NS4_17SM75_U32x4_LDSM_NENS4_14SM90_TMA_STOREES18_NS4_17SM90_U32x4_STSM_NENS4_39AutoVectorizingCopyWithAssumedAlignmentILi128EEEEEEvvEEEEvNT_6ParamsE --------------------------
	.section	.nv.info._ZN7cutlass13device_kernelINS_4gemm6kernel13GemmUniversalIN4cute5tupleIJiiiiEEENS1_10collective13CollectiveMmaINS1_35MainloopSm100TmaUmmaWarpSpecializedILi2ELi2ELi4ENS5_IJNS4_1CILi1EEESB_SB_EEEEENS5_IJNSA_ILi64EEESE_NSA_ILi32EEEEEEfNS5_IJlSB_lEEEfSH_NS4_8TiledMMAINS4_8MMA_AtomIJNS4_17SM100_MMA_TF32_SSINS_10tfloat32_tESL_fLi64ELi64ELNS4_4UMMA5MajorE0ELSN_0ELNSM_7ScaleInE0ELSO_0EEEEEENS4_6LayoutISC_NS5_IJNSA_ILi0EEESS_SS_EEEEENS5_IJNS4_10UnderscoreESV_SV_EEEEENS4_13SM90_TMA_LOADENS4_14ComposedLayoutINS4_7SwizzleILi3ELi4ELi3EEENS4_18smem_ptr_flag_bitsILi32EEENSR_INS5_IJNSA_ILi8EEESF_EEENS5_IJSF_SB_EEEEEEEvNS4_8identityESY_S18_vS19_EENS_8epilogue10collective18CollectiveEpilogueINS1B_23Sm100TmaWarpSpecializedILi3ELi2ELi16ELb1ELb0EEEJSG_NS5_IJNSR_ISE_SB_EENSR_ISF_SB_EEEEEfSH_fSH_NS1B_6fusion15FusionCallbacksIS1F_NS1J_17LinearCombinationIffffLNS_15FloatRoundStyleE2EEESG_S1I_JEEENS4_5SM1004TMEM4LOAD26SM100_TMEM_LOAD_16dp128b8xESY_S18_NS4_17SM75_U32x4_LDSM_NENS4_14SM90_TMA_STOREES18_NS4_17SM90_U32x4_STSM_NENS4_39AutoVectorizingCopyWithAssumedAlignmentILi128EEEEEEvvEEEEvNT_6ParamsE,"",@"SHT_CUDA_INFO"
	.sectionflags	@""
	.align	4


	//----- nvinfo : EIATTR_CUDA_API_VERSION
	.align		4
        /*0000*/ 	.byte	0x04, 0x37
        /*0002*/ 	.short	(.L_31 - .L_30)
.L_30:
        /*0004*/ 	.word	0x00000082


	//----- nvinfo : EIATTR_KPARAM_INFO
	.align		4
.L_31:
        /*0008*/ 	.byte	0x04, 0x17
        /*000a*/ 	.short	(.L_33 - .L_32)
.L_32:
        /*000c*/ 	.word	0x00000000
        /*0010*/ 	.short	0x0000
        /*0012*/ 	.short	0x0000
        /*0014*/ 	.byte	0x00, 0xf0, 0x01, 0x20


	//----- nvinfo : EIATTR_AT_ENTRY_FRAGMENTS
	.align		4
.L_33:
        /*0018*/ 	.byte	0x04, 0x4f
        /*001a*/ 	.short	(.L_35 - .L_34)


	//   ....[0]....
.L_34:
        /*001c*/ 	.word	0x00000006


	//----- nvinfo : EIATTR_RESERVED_SMEM_USED
	.align		4
.L_35:
        /*0020*/ 	.byte	0x01, 0x41
	.zero		2


	//----- nvinfo : EIATTR_SPARSE_MMA_MASK
	.align		4
        /*0024*/ 	.byte	0x03, 0x50
        /*0026*/ 	.short	0x0000


	//----- nvinfo : EIATTR_TCGEN05_1CTA_USED
	.align		4
        /*0028*/ 	.byte	0x01, 0x51
	.zero		2


	//----- nvinfo : EIATTR_MAXREG_COUNT
	.align		4
        /*002c*/ 	.byte	0x03, 0x1b
        /*002e*/ 	.short	0x00ff


	//----- nvinfo : EIATTR_NUM_BARRIERS
	.align		4
        /*0030*/ 	.byte	0x02, 0x4c
        /*0032*/ 	.byte	0x07
	.zero		1


	//----- nvinfo : EIATTR_EXTERNS
	.align		4
        /*0034*/ 	.byte	0x04, 0x0f
        /*0036*/ 	.short	(.L_37 - .L_36)


	//   ....[0]....
	.align		4
.L_36:
        /*0038*/ 	.word	index@(__assertfail)


	//----- nvinfo : EIATTR_MERCURY_ISA_VERSION
	.align		4
.L_37:
        /*003c*/ 	.byte	0x03, 0x5f
        /*003e*/ 	.short	0x0101


	//----- nvinfo : EIATTR_INT_WARP_WIDE_INSTR_OFFSETS
	.align		4
        /*0040*/ 	.byte	0x04, 0x31
        /*0042*/ 	.short	(.L_39 - .L_38)


	//   ....[0]....
.L_38:
        /*0044*/ 	.word	0x00001d60


	//   ....[1]....
        /*0048*/ 	.word	0x000036e0


	//   ....[2]....
        /*004c*/ 	.word	0x00003710


	//   ....[3]....
        /*0050*/ 	.word	0x00003760


	//   ....[4]....
        /*0054*/ 	.word	0x00004040


	//   ....[5]....
        /*0058*/ 	.word	0x00004060


	//   ....[6]....
        /*005c*/ 	.word	0x00004330


	//   ....[7]....
        /*0060*/ 	.word	0x00004460


	//----- nvinfo : EIATTR_COOP_GROUP_MASK_REGIDS
	.align		4
.L_39:
        /*0064*/ 	.byte	0x04, 0x29
        /*0066*/ 	.short	(.L_41 - .L_40)


	//   ....[0]....
.L_40:
        /*0068*/ 	.word	0xffffffff


	//   ....[1]....
        /*006c*/ 	.word	0xffffffff


	//   ....[2]....
        /*0070*/ 	.word	0xffffffff


	//   ....[3]....
        /*0074*/ 	.word	0xffffffff


	//   ....[4]....
        /*0078*/ 	.word	0xffffffff


	//   ....[5]....
        /*007c*/ 	.word	0xffffffff


	//   ....[6]....
        /*0080*/ 	.word	0xffffffff


	//   ....[7]....
        /*0084*/ 	.word	0xffffffff


	//   ....[8]....
        /*0088*/ 	.word	0xffffffff


	//   ....[9]....
        /*008c*/ 	.word	0xffffffff


	//   ....[10]....
        /*0090*/ 	.word	0xffffffff


	//   ....[11]....
        /*0094*/ 	.word	0xffffffff


	//   ....[12]....
        /*0098*/ 	.word	0xffffffff


	//----- nvinfo : EIATTR_COOP_GROUP_INSTR_OFFSETS
	.align		4
.L_41:
        /*009c*/ 	.byte	0x04, 0x28
        /*009e*/ 	.short	(.L_43 - .L_42)


	//   ....[0]....
.L_42:
        /*00a0*/ 	.word	0x00000090


	//   ....[1]....
        /*00a4*/ 	.word	0x000004d0


	//   ....[2]....
        /*00a8*/ 	.word	0x00000600


	//   ....[3]....
        /*00ac*/ 	.word	0x00000780


	//   ....[4]....
        /*00b0*/ 	.word	0x00000880


	//   ....[5]....
        /*00b4*/ 	.word	0x000009f0


	//   ....[6]....
        /*00b8*/ 	.word	0x00000b90


	//   ....[7]....
        /*00bc*/ 	.word	0x00001c40


	//   ....[8]....
        /*00c0*/ 	.word	0x00002900


	//   ....[9]....
        /*00c4*/ 	.word	0x00002b10


	//   ....[10]....
        /*00c8*/ 	.word	0x00002b40


	//   ....[11]....
        /*00cc*/ 	.word	0x000035d0


	//   ....[12]....
        /*00d0*/ 	.word	0x00003800


	//----- nvinfo : EIATTR_VRC_CTA_INIT_COUNT
	.align		4
.L_43:
        /*00d4*/ 	.byte	0x02, 0x4a
        /*00d6*/ 	.byte	0x80
	.zero		1


	//----- nvinfo : EIATTR_SYSCALL_OFFSETS
	.align		4
        /*00d8*/ 	.byte	0x04, 0x46
        /*00da*/ 	.short	(.L_45 - .L_44)


	//   ....[0]....
.L_44:
        /*00dc*/ 	.word	0x00005050


	//   ....[1]....
        /*00e0*/ 	.word	0x00005140


	//   ....[2]....
        /*00e4*/ 	.word	0x00005a00


	//   ....[3]....
        /*00e8*/ 	.word	0x00006250


	//----- nvinfo : EIATTR_MBARRIER_INSTR_OFFSETS
	.align		4
.L_45:
        /*00ec*/ 	.byte	0x04, 0x39
        /*00ee*/ 	.short	(.L_47 - .L_46)


	//   ....[0]....
.L_46:
        /*00f0*/ 	.word	0x000005b0
        /*00f4*/ 	.word	0x000000ff
        /*00f8*/ 	.word	0x00000000
        /*00fc*/ 	.short	0x0100
        /*00fe*/ 	.byte	0x05
	.zero		1


	//   ....[1]....
        /*0100*/ 	.word	0x000005c0
        /*0104*/ 	.word	0x000000ff
        /*0108*/ 	.word	0x00000010
        /*010c*/ 	.short	0x0100
        /*010e*/ 	.byte	0x05
	.zero		1


	//   ....[2]....
        /*0110*/ 	.word	0x000005d0
        /*0114*/ 	.word	0x000000ff
        /*0118*/ 	.word	0x00000008
        /*011c*/ 	.short	0x0100
        /*011e*/ 	.byte	0x05
	.zero		1


	//   ....[3]....
        /*0120*/ 	.word	0x000005e0
        /*0124*/ 	.word	0x000000ff
        /*0128*/ 	.word	0x00000018
        /*012c*/ 	.short	0x0100
        /*012e*/ 	.byte	0x05
	.zero		1


	//   ....[4]....
        /*0130*/ 	.word	0x00000710
        /*0134*/ 	.word	0x000000ff
        /*0138*/ 	.word	0x00000020
        /*013c*/ 	.short	0x0100
        /*013e*/ 	.byte	0x07
	.zero		1


	//   ....[5]....
        /*0140*/ 	.word	0x00000720
        /*0144*/ 	.word	0x000000ff
        /*0148*/ 	.word	0x00000038
        /*014c*/ 	.short	0x0100
        /*014e*/ 	.byte	0x07
	.zero		1


	//   ....[6]....
        /*0150*/ 	.word	0x00000730
        /*0154*/ 	.word	0x000000ff
        /*0158*/ 	.word	0x00000028
        /*015c*/ 	.short	0x0100
        /*015e*/ 	.byte	0x07
	.zero		1


	//   ....[7]....
        /*0160*/ 	.word	0x00000740
        /*0164*/ 	.word	0x000000ff
        /*0168*/ 	.word	0x00000040
        /*016c*/ 	.short	0x0100
        /*016e*/ 	.byte	0x07
	.zero		1


	//   ....[8]....
        /*0170*/ 	.word	0x00000750
        /*0174*/ 	.word	0x000000ff
        /*0178*/ 	.word	0x00000030
        /*017c*/ 	.short	0x0100
        /*017e*/ 	.byte	0x07
	.zero		1


	//   ....[9]....
        /*0180*/ 	.word	0x00000760
        /*0184*/ 	.word	0x000000ff
        /*0188*/ 	.word	0x00000048
        /*018c*/ 	.short	0x0100
        /*018e*/ 	.byte	0x07
	.zero		1


	//   ....[10]....
        /*0190*/ 	.word	0x00000850
        /*0194*/ 	.word	0x000000ff
        /*0198*/ 	.word	0x00000050
        /*019c*/ 	.short	0x0100
        /*019e*/ 	.byte	0x05
	.zero		1


	//   ....[11]....
        /*01a0*/ 	.word	0x00000860
        /*01a4*/ 	.word	0x000000ff
        /*01a8*/ 	.word	0x00000058
        /*01ac*/ 	.short	0x0100
        /*01ae*/ 	.byte	0x05
	.zero		1


	//   ....[12]....
        /*01b0*/ 	.word	0x000009a0
        /*01b4*/ 	.word	0x000000ff
        /*01b8*/ 	.word	0x00000060
        /*01bc*/ 	.short	0x0100
        /*01be*/ 	.byte	0x05
	.zero		1


	//   ....[13]....
        /*01c0*/ 	.word	0x000009b0
        /*01c4*/ 	.word	0x000000ff
        /*01c8*/ 	.word	0x00000070
        /*01cc*/ 	.short	0x0100
        /*01ce*/ 	.byte	0x05
	.zero		1


	//   ....[14]....
        /*01d0*/ 	.word	0x000009c0
        /*01d4*/ 	.word	0x000000ff
        /*01d8*/ 	.word	0x00000068
        /*01dc*/ 	.short	0x0100
        /*01de*/ 	.byte	0x05
	.zero		1


	//   ....[15]....
        /*01e0*/ 	.word	0x000009d0
        /*01e4*/ 	.word	0x000000ff
        /*01e8*/ 	.word	0x00000078
        /*01ec*/ 	.short	0x0100
        /*01ee*/ 	.byte	0x05
	.zero		1


	//   ....[16]....
        /*01f0*/ 	.word	0x00000b00
        /*01f4*/ 	.word	0x000000ff
        /*01f8*/ 	.word	0x00000080
        /*01fc*/ 	.short	0x0100
        /*01fe*/ 	.byte	0x07
	.zero		1


	//   ....[17]....
        /*0200*/ 	.word	0x00000b10
        /*0204*/ 	.word	0x000000ff
        /*0208*/ 	.word	0x000000a0
        /*020c*/ 	.short	0x0100
        /*020e*/ 	.byte	0x07
	.zero		1


	//   ....[18]....
        /*0210*/ 	.word	0x00000b20
        /*0214*/ 	.word	0x000000ff
        /*0218*/ 	.word	0x00000088
        /*021c*/ 	.short	0x0100
        /*021e*/ 	.byte	0x07
	.zero		1


	//   ....[19]....
        /*0220*/ 	.word	0x00000b30
        /*0224*/ 	.word	0x000000ff
        /*0228*/ 	.word	0x000000a8
        /*022c*/ 	.short	0x0100
        /*022e*/ 	.byte	0x07
	.zero		1


	//   ....[20]....
        /*0230*/ 	.word	0x00000b40
        /*0234*/ 	.word	0x000000ff
        /*0238*/ 	.word	0x00000090
        /*023c*/ 	.short	0x0100
        /*023e*/ 	.byte	0x07
	.zero		1


	//   ....[21]....
        /*0240*/ 	.word	0x00000b50
        /*0244*/ 	.word	0x000000ff
        /*0248*/ 	.word	0x000000b0
        /*024c*/ 	.short	0x0100
        /*024e*/ 	.byte	0x07
	.zero		1


	//   ....[22]....
        /*0250*/ 	.word	0x00000b60
        /*0254*/ 	.word	0x000000ff
        /*0258*/ 	.word	0x00000098
        /*025c*/ 	.short	0x0100
        /*025e*/ 	.byte	0x07
	.zero		1


	//   ....[23]....
        /*0260*/ 	.word	0x00000b70
        /*0264*/ 	.word	0x000000ff
        /*0268*/ 	.word	0x000000b8
        /*026c*/ 	.short	0x0100
        /*026e*/ 	.byte	0x07
	.zero		1


	//   ....[24]....
        /*0270*/ 	.word	0x00000c60
        /*0274*/ 	.word	0x000000ff
        /*0278*/ 	.word	0x000000c0
        /*027c*/ 	.short	0x0100
        /*027e*/ 	.byte	0x05
	.zero		1


	//   ....[25]....
        /*0280*/ 	.word	0x00000c70
        /*0284*/ 	.word	0x000000ff
        /*0288*/ 	.word	0x000000d0
        /*028c*/ 	.short	0x0100
        /*028e*/ 	.byte	0x05
	.zero		1


	//   ....[26]....
        /*0290*/ 	.word	0x00000c80
        /*0294*/ 	.word	0x000000ff
        /*0298*/ 	.word	0x000000c8
        /*029c*/ 	.short	0x0100
        /*029e*/ 	.byte	0x05
	.zero		1


	//   ....[27]....
        /*02a0*/ 	.word	0x00000c90
        /*02a4*/ 	.word	0x000000ff
        /*02a8*/ 	.word	0x000000d8
        /*02ac*/ 	.short	0x0100
        /*02ae*/ 	.byte	0x05
	.zero		1


	//   ....[28]....
        /*02b0*/ 	.word	0x00001560
        /*02b4*/ 	.word	0x00000002
        /*02b8*/ 	.word	0x000000d0
        /*02bc*/ 	.short	0x010a
        /*02be*/ 	.byte	0xff
	.zero		1


	//   ....[29]....
        /*02c0*/ 	.word	0x00001590
        /*02c4*/ 	.word	0x00000002
        /*02c8*/ 	.word	0x000000c0
        /*02cc*/ 	.short	0x0101
        /*02ce*/ 	.byte	0xff
	.zero		1


	//   ....[30]....
        /*02d0*/ 	.word	0x00001660
        /*02d4*/ 	.word	0x000000ff
        /*02d8*/ 	.word	0x00000010
        /*02dc*/ 	.short	0x010a
        /*02de*/ 	.byte	0x08
	.zero		1


	//   ....[31]....
        /*02e0*/ 	.word	0x00001700
        /*02e4*/ 	.word	0x000000ff
        /*02e8*/ 	.word	0x00000010
        /*02ec*/ 	.short	0x010a
        /*02ee*/ 	.byte	0x21
	.zero		1


	//   ....[32]....
        /*02f0*/ 	.word	0x00001860
        /*02f4*/ 	.word	0x000000ff
        /*02f8*/ 	.word	0x00000010
        /*02fc*/ 	.short	0x010a
        /*02fe*/ 	.byte	0x08
	.zero		1


	//   ....[33]....
        /*0300*/ 	.word	0x00001950
        /*0304*/ 	.word	0x000000ff
        /*0308*/ 	.word	0x00000058
        /*030c*/ 	.short	0x0101
        /*030e*/ 	.byte	0x04
	.zero		1


	//   ....[34]....
        /*0310*/ 	.word	0x00001970
        /*0314*/ 	.word	0x000000ff
        /*0318*/ 	.word	0x00000010
        /*031c*/ 	.short	0x010a
        /*031e*/ 	.byte	0x08
	.zero		1


	//   ....[35]....
        /*0320*/ 	.word	0x000019f0
        /*0324*/ 	.word	0x000000ff
        /*0328*/ 	.word	0x00000010
        /*032c*/ 	.short	0x010a
        /*032e*/ 	.byte	0x11
	.zero		1


	//   ....[36]....
        /*0330*/ 	.word	0x00001b50
        /*0334*/ 	.word	0x000000ff
        /*0338*/ 	.word	0x00000010
        /*033c*/ 	.short	0x010a
        /*033e*/ 	.byte	0x08
	.zero		1


	//   ....[37]....
        /*0340*/ 	.word	0x00001c70
        /*0344*/ 	.word	0x00000002
        /*0348*/ 	.word	0x00000060
        /*034c*/ 	.short	0x010a
        /*034e*/ 	.byte	0xff
	.zero		1


	//   ....[38]....
        /*0350*/ 	.word	0x00001d30
        /*0354*/ 	.word	0x00000002
        /*0358*/ 	.word	0x00000000
        /*035c*/ 	.short	0x0101
        /*035e*/ 	.byte	0xff
	.zero		1


	//   ....[39]....
        /*0360*/ 	.word	0x00002290
        /*0364*/ 	.word	0x000000ff
        /*0368*/ 	.word	0x00000000
        /*036c*/ 	.short	0x010a
        /*036e*/ 	.byte	0x04
	.zero		1


	//   ....[40]....
        /*0370*/ 	.word	0x00002330
        /*0374*/ 	.word	0x00000000
        /*0378*/ 	.word	0x00000000
        /*037c*/ 	.short	0x010a
        /*037e*/ 	.byte	0xff
	.zero		1


	//   ....[41]....
        /*0380*/ 	.word	0x00002450
        /*0384*/ 	.word	0x00000000
        /*0388*/ 	.word	0x000000c0
        /*038c*/ 	.short	0x010a
        /*038e*/ 	.byte	0xff
	.zero		1


	//   ....[42]....
        /*0390*/ 	.word	0x000024c0
        /*0394*/ 	.word	0x00000000
        /*0398*/ 	.word	0x00000000
        /*039c*/ 	.short	0x0101
        /*039e*/ 	.byte	0xff
	.zero		1


	//   ....[43]....
        /*03a0*/ 	.word	0x000024e0
        /*03a4*/ 	.word	0x000000ff
        /*03a8*/ 	.word	0x00000070
        /*03ac*/ 	.short	0x010a
        /*03ae*/ 	.byte	0x05
	.zero		1


	//   ....[44]....
        /*03b0*/ 	.word	0x00002600
        /*03b4*/ 	.word	0x00000000
        /*03b8*/ 	.word	0x00000060
        /*03bc*/ 	.short	0x010a
        /*03be*/ 	.byte	0xff
	.zero		1


	//   ....[45]....
        /*03c0*/ 	.word	0x00002700
        /*03c4*/ 	.word	0x00000000
        /*03c8*/ 	.word	0x00000000
        /*03cc*/ 	.short	0x0101
        /*03ce*/ 	.byte	0xff
	.zero		1


	//   ....[46]....
        /*03d0*/ 	.word	0x00002790
        /*03d4*/ 	.word	0x000000ff
        /*03d8*/ 	.word	0x00000070
        /*03dc*/ 	.short	0x0106
        /*03de*/ 	.byte	0x05
	.zero		1


	//   ....[47]....
        /*03e0*/ 	.word	0x000027b0
        /*03e4*/ 	.word	0x000000ff
        /*03e8*/ 	.word	0x00000070
        /*03ec*/ 	.short	0x010a
        /*03ee*/ 	.byte	0x05
	.zero		1


	//   ....[48]....
        /*03f0*/ 	.word	0x00002840
        /*03f4*/ 	.word	0x000000ff
        /*03f8*/ 	.word	0x00000070
        /*03fc*/ 	.short	0x0106
        /*03fe*/ 	.byte	0x04
	.zero		1


	//   ....[49]....
        /*0400*/ 	.word	0x00002880
        /*0404*/ 	.word	0x00000000
        /*0408*/ 	.word	0x00000070
        /*040c*/ 	.short	0x010a
        /*040e*/ 	.byte	0xff
	.zero		1


	//   ....[50]....
        /*0410*/ 	.word	0x00002dc0
        /*0414*/ 	.word	0x00000000
        /*0418*/ 	.word	0x00000060
        /*041c*/ 	.short	0x010a
        /*041e*/ 	.byte	0xff
	.zero		1


	//   ....[51]....
        /*0420*/ 	.word	0x00002ec0
        /*0424*/ 	.word	0x00000003
        /*0428*/ 	.word	0x00000000
        /*042c*/ 	.short	0x0101
        /*042e*/ 	.byte	0xff
	.zero		1


	//   ....[52]....
        /*0430*/ 	.word	0x00002ed0
        /*0434*/ 	.word	0x000000ff
        /*0438*/ 	.word	0x00000000
        /*043c*/ 	.short	0x010a
        /*043e*/ 	.byte	0x06
	.zero		1


	//   ....[53]....
        /*0440*/ 	.word	0x00002f50
        /*0444*/ 	.word	0x000000ff
        /*0448*/ 	.word	0x000000a0
        /*044c*/ 	.short	0x010a
        /*044e*/ 	.byte	0x07
	.zero		1


	//   ....[54]....
        /*0450*/ 	.word	0x00003030
        /*0454*/ 	.word	0x000000ff
        /*0458*/ 	.word	0x00000000
        /*045c*/ 	.short	0x010a
        /*045e*/ 	.byte	0x06
	.zero		1


	//   ....[55]....
        /*0460*/ 	.word	0x00003160
        /*0464*/ 	.word	0x000000ff
        /*0468*/ 	.word	0x00000000
        /*046c*/ 	.short	0x010a
        /*046e*/ 	.byte	0x1a
	.zero		1


	//   ....[56]....
        /*0470*/ 	.word	0x00003400
        /*0474*/ 	.word	0x000000ff
        /*0478*/ 	.word	0x00000000
        /*047c*/ 	.short	0x010a
        /*047e*/ 	.byte	0x06
	.zero		1


	//   ....[57]....
        /*0480*/ 	.word	0x00003490
        /*0484*/ 	.word	0x000000ff
        /*0488*/ 	.word	0x00000000
        /*048c*/ 	.short	0x010a
        /*048e*/ 	.byte	0x06
	.zero		1


	//   ....[58]....
        /*0490*/ 	.word	0x00003520
        /*0494*/ 	.word	0x000000ff
        /*0498*/ 	.word	0x00000000
        /*049c*/ 	.short	0x010a
        /*049e*/ 	.byte	0x06
	.zero		1


	//   ....[59]....
        /*04a0*/ 	.word	0x000035b0
        /*04a4*/ 	.word	0x000000ff
        /*04a8*/ 	.word	0x00000000
        /*04ac*/ 	.short	0x010a
        /*04ae*/ 	.byte	0x07
	.zero		1


	//   ....[60]....
        /*04b0*/ 	.word	0x000039e0
        /*04b4*/ 	.word	0x00000000
        /*04b8*/ 	.word	0x00000060
        /*04bc*/ 	.short	0x010a
        /*04be*/ 	.byte	0xff
	.zero		1


	//   ....[61]....
        /*04c0*/ 	.word	0x00003aa0
        /*04c4*/ 	.word	0x00000000
        /*04c8*/ 	.word	0x00000000
        /*04cc*/ 	.short	0x0101
        /*04ce*/ 	.byte	0xff
	.zero		1


	//   ....[62]....
        /*04d0*/ 	.word	0x00003dc0
        /*04d4*/ 	.word	0x000000ff
        /*04d8*/ 	.word	0x00000058
        /*04dc*/ 	.short	0x010a
        /*04de*/ 	.byte	0x07
	.zero		1


	//   ....[63]....
        /*04e0*/ 	.word	0x00003fe0
        /*04e4*/ 	.word	0x000000ff
        /*04e8*/ 	.word	0x00000038
        /*04ec*/ 	.short	0x010a
        /*04ee*/ 	.byte	0x0f
	.zero		1


	//   ....[64]....
        /*04f0*/ 	.word	0x000041e0
        /*04f4*/ 	.word	0x000000ff
        /*04f8*/ 	.word	0x00000020
        /*04fc*/ 	.short	0x010b
        /*04fe*/ 	.byte	0x0f
	.zero		1


	//   ....[65]....
        /*0500*/ 	.word	0x00004230
        /*0504*/ 	.word	0x000000ff
        /*0508*/ 	.word	0x00000000
        /*050c*/ 	.short	0x0101
        /*050e*/ 	.byte	0x10
	.zero		1


	//   ....[66]....
        /*0510*/ 	.word	0x00004270
        /*0514*/ 	.word	0x000000ff
        /*0518*/ 	.word	0x00000038
        /*051c*/ 	.short	0x010a
        /*051e*/ 	.byte	0x0d
	.zero		1


	//   ....[67]....
        /*0520*/ 	.word	0x000044b0
        /*0524*/ 	.word	0x000000ff
        /*0528*/ 	.word	0x00000020
        /*052c*/ 	.short	0x010b
        /*052e*/ 	.byte	0x0d
	.zero		1


	//   ....[68]....
        /*0530*/ 	.word	0x00004520
        /*0534*/ 	.word	0x000000ff
        /*0538*/ 	.word	0x00000000
        /*053c*/ 	.short	0x0101
        /*053e*/ 	.byte	0x0f
	.zero		1


	//   ....[69]....
        /*0540*/ 	.word	0x00004570
        /*0544*/ 	.word	0x000000ff
        /*0548*/ 	.word	0x00000000
        /*054c*/ 	.short	0x010a
        /*054e*/ 	.byte	0x04
	.zero		1


	//   ....[70]....
        /*0550*/ 	.word	0x00004600
        /*0554*/ 	.word	0x000000ff
        /*0558*/ 	.word	0x00000000
        /*055c*/ 	.short	0x010a
        /*055e*/ 	.byte	0x04
	.zero		1


	//   ....[71]....
        /*0560*/ 	.word	0x000046a0
        /*0564*/ 	.word	0x00000000
        /*0568*/ 	.word	0x00000000
        /*056c*/ 	.short	0x010a
        /*056e*/ 	.byte	0xff
	.zero		1


	//   ....[72]....
        /*0570*/ 	.word	0x00004a20
        /*0574*/ 	.word	0x00000000
        /*0578*/ 	.word	0x00000060
        /*057c*/ 	.short	0x010a
        /*057e*/ 	.byte	0xff
	.zero		1


	//   ....[73]....
        /*0580*/ 	.word	0x00004b30
        /*0584*/ 	.word	0x00000000
        /*0588*/ 	.word	0x00000000
        /*058c*/ 	.short	0x0101
        /*058e*/ 	.byte	0xff
	.zero		1


	//   ....[74]....
        /*0590*/ 	.word	0x00005580
        /*0594*/ 	.word	0x00000002
        /*0598*/ 	.word	0x00000020
        /*059c*/ 	.short	0x010a
        /*059e*/ 	.byte	0xff
	.zero		1


	//   ....[75]....
        /*05a0*/ 	.word	0x000055c0
        /*05a4*/ 	.word	0x00000052
        /*05a8*/ 	.word	0x00000080
        /*05ac*/ 	.short	0x010a
        /*05ae*/ 	.byte	0xff
	.zero		1


	//   ....[76]....
        /*05b0*/ 	.word	0x000056b0
        /*05b4*/ 	.word	0x00000002
        /*05b8*/ 	.word	0x00000020
        /*05bc*/ 	.short	0x010a
        /*05be*/ 	.byte	0xff
	.zero		1


	//   ....[77]....
        /*05c0*/ 	.word	0x000058e0
        /*05c4*/ 	.word	0x00000052
        /*05c8*/ 	.word	0x00000080
        /*05cc*/ 	.short	0x010a
        /*05ce*/ 	.byte	0xff
	.zero		1


	//   ....[78]....
        /*05d0*/ 	.word	0x00005f70
        /*05d4*/ 	.word	0x00000000
        /*05d8*/ 	.word	0x00000000
        /*05dc*/ 	.short	0x0101
        /*05de*/ 	.byte	0xff
	.zero		1


	//   ....[79]....
        /*05e0*/ 	.word	0x00005f80
        /*05e4*/ 	.word	0x00000002
        /*05e8*/ 	.word	0x00000020
        /*05ec*/ 	.short	0x010a
        /*05ee*/ 	.byte	0xff
	.zero		1


	//   ....[80]....
        /*05f0*/ 	.word	0x00006050
        /*05f4*/ 	.word	0x00000002
        /*05f8*/ 	.word	0x00000020
        /*05fc*/ 	.short	0x010a
        /*05fe*/ 	.byte	0xff
	.zero		1


	//   ....[81]....
        /*0600*/ 	.word	0x000062f0
        /*0604*/ 	.word	0x000000ff
        /*0608*/ 	.word	0x00000000
        /*060c*/ 	.short	0x0101
        /*060e*/ 	.byte	0x05
	.zero		1


	//   ....[82]....
        /*0610*/ 	.word	0x00006830
        /*0614*/ 	.word	0x00000000
        /*0618*/ 	.word	0x00000000
        /*061c*/ 	.short	0x0101
        /*061e*/ 	.byte	0xff
	.zero		1


	//   ....[83]....
        /*0620*/ 	.word	0x00006aa0
        /*0624*/ 	.word	0x000000ff
        /*0628*/ 	.word	0x00000000
        /*062c*/ 	.short	0x0101
        /*062e*/ 	.byte	0x04
	.zero		1


	//   ....[84]....
        /*0630*/ 	.word	0x00006ac0
        /*0634*/ 	.word	0x00000002
        /*0638*/ 	.word	0x000000d0
        /*063c*/ 	.short	0x010a
        /*063e*/ 	.byte	0xff
	.zero		1


	//   ....[85]....
        /*0640*/ 	.word	0x00006b20
        /*0644*/ 	.word	0x00000002
        /*0648*/ 	.word	0x00000010
        /*064c*/ 	.short	0x010a
        /*064e*/ 	.byte	0xff
	.zero		1


	//   ....[86]....
        /*0650*/ 	.word	0x00006b80
        /*0654*/ 	.word	0x00000002
        /*0658*/ 	.word	0x00000010
        /*065c*/ 	.short	0x010a
        /*065e*/ 	.byte	0xff
	.zero		1


	//   ....[87]....
        /*0660*/ 	.word	0x00006bd0
        /*0664*/ 	.word	0x00000002
        /*0668*/ 	.word	0x00000060
        /*066c*/ 	.short	0x010a
        /*066e*/ 	.byte	0xff
	.zero		1


	//   ....[88]....
        /*0670*/ 	.word	0x00006c30
        /*0674*/ 	.word	0x00000000
        /*0678*/ 	.word	0x00000000
        /*067c*/ 	.short	0x010a
        /*067e*/ 	.byte	0xff
	.zero		1


	//   ....[89]....
        /*0680*/ 	.word	0x00006c80
        /*0684*/ 	.word	0x00000000
        /*0688*/ 	.word	0x000000c0
        /*068c*/ 	.short	0x010a
        /*068e*/ 	.byte	0xff
	.zero		1


	//   ....[90]....
        /*0690*/ 	.word	0x00006ce0
        /*0694*/ 	.word	0x00000000
        /*0698*/ 	.word	0x00000070
        /*069c*/ 	.short	0x010a
        /*069e*/ 	.byte	0xff
	.zero		1


	//   ....[91]....
        /*06a0*/ 	.word	0x00006d30
        /*06a4*/ 	.word	0x00000000
        /*06a8*/ 	.word	0x00000060
        /*06ac*/ 	.short	0x010a
        /*06ae*/ 	.byte	0xff
	.zero		1


	//   ....[92]....
        /*06b0*/ 	.word	0x00006d90
        /*06b4*/ 	.word	0x00000000
        /*06b8*/ 	.word	0x00000070
        /*06bc*/ 	.short	0x010a
        /*06be*/ 	.byte	0xff
	.zero		1


	//   ....[93]....
        /*06c0*/ 	.word	0x00006de0
        /*06c4*/ 	.word	0x00000000
        /*06c8*/ 	.word	0x00000060
        /*06cc*/ 	.short	0x010a
        /*06ce*/ 	.byte	0xff
	.zero		1


	//   ....[94]....
        /*06d0*/ 	.word	0x00006e40
        /*06d4*/ 	.word	0x00000002
        /*06d8*/ 	.word	0x000000a0
        /*06dc*/ 	.short	0x010a
        /*06de*/ 	.byte	0xff
	.zero		1


	//   ....[95]....
        /*06e0*/ 	.word	0x00006ea0
        /*06e4*/ 	.word	0x00000000
        /*06e8*/ 	.word	0x00000000
        /*06ec*/ 	.short	0x010a
        /*06ee*/ 	.byte	0xff
	.zero		1


	//   ....[96]....
        /*06f0*/ 	.word	0x00006f00
        /*06f4*/ 	.word	0x00000000
        /*06f8*/ 	.word	0x00000000
        /*06fc*/ 	.short	0x010a
        /*06fe*/ 	.byte	0xff
	.zero		1


	//   ....[97]....
        /*0700*/ 	.word	0x00006f60
        /*0704*/ 	.word	0x00000000
        /*0708*/ 	.word	0x00000000
        /*070c*/ 	.short	0x010a
        /*070e*/ 	.byte	0xff
	.zero		1


	//   ....[98]....
        /*0710*/ 	.word	0x00006fc0
        /*0714*/ 	.word	0x00000000
        /*0718*/ 	.word	0x00000000
        /*071c*/ 	.short	0x010a
        /*071e*/ 	.byte	0xff
	.zero		1


	//   ....[99]....
        /*0720*/ 	.word	0x00007020
        /*0724*/ 	.word	0x00000000
        /*0728*/ 	.word	0x00000000
        /*072c*/ 	.short	0x010a
        /*072e*/ 	.byte	0xff
	.zero		1


	//   ....[100]....
        /*0730*/ 	.word	0x00007070
        /*0734*/ 	.word	0x00000000
        /*0738*/ 	.word	0x00000060
        /*073c*/ 	.short	0x010a
        /*073e*/ 	.byte	0xff
	.zero		1


	//   ....[101]....
        /*0740*/ 	.word	0x000070d0
        /*0744*/ 	.word	0x00000000
        /*0748*/ 	.word	0x00000058
        /*074c*/ 	.short	0x010a
        /*074e*/ 	.byte	0xff
	.zero		1


	//   ....[102]....
        /*0750*/ 	.word	0x00007130
        /*0754*/ 	.word	0x00000000
        /*0758*/ 	.word	0x00000038
        /*075c*/ 	.short	0x010a
        /*075e*/ 	.byte	0xff
	.zero		1


	//   ....[103]....
        /*0760*/ 	.word	0x00007190
        /*0764*/ 	.word	0x00000000
        /*0768*/ 	.word	0x00000038
        /*076c*/ 	.short	0x010a
        /*076e*/ 	.byte	0xff
	.zero		1


	//   ....[104]....
        /*0770*/ 	.word	0x000071f0
        /*0774*/ 	.word	0x00000000
        /*0778*/ 	.word	0x00000000
        /*077c*/ 	.short	0x010a
        /*077e*/ 	.byte	0xff
	.zero		1


	//   ....[105]....
        /*0780*/ 	.word	0x00007250
        /*0784*/ 	.word	0x00000000
        /*0788*/ 	.word	0x00000000
        /*078c*/ 	.short	0x010a
        /*078e*/ 	.byte	0xff
	.zero		1


	//   ....[106]....
        /*0790*/ 	.word	0x000072a0
        /*0794*/ 	.word	0x00000000
        /*0798*/ 	.word	0x00000060
        /*079c*/ 	.short	0x010a
        /*079e*/ 	.byte	0xff
	.zero		1


	//   ....[107]....
        /*07a0*/ 	.word	0x000072f0
        /*07a4*/ 	.word	0x00000002
        /*07a8*/ 	.word	0x00000020
        /*07ac*/ 	.short	0x010a
        /*07ae*/ 	.byte	0xff
	.zero		1


	//   ....[108]....
        /*07b0*/ 	.word	0x00007340
        /*07b4*/ 	.word	0x00000052
        /*07b8*/ 	.word	0x00000080
        /*07bc*/ 	.short	0x010a
        /*07be*/ 	.byte	0xff
	.zero		1


	//   ....[109]....
        /*07c0*/ 	.word	0x00007390
        /*07c4*/ 	.word	0x00000002
        /*07c8*/ 	.word	0x00000020
        /*07cc*/ 	.short	0x010a
        /*07ce*/ 	.byte	0xff
	.zero		1


	//----- nvinfo : EIATTR_NUM_MBARRIERS
	.align		4
.L_47:
        /*07d0*/ 	.byte	0x03, 0x38
        /*07d2*/ 	.short	0x001c


	//----- nvinfo : EIATTR_EXIT_INSTR_OFFSETS
	.align		4
        /*07d4*/ 	.byte	0x04, 0x1c
        /*07d6*/ 	.short	(.L_49 - .L_48)


	//   ....[0]....
.L_48:
        /*07d8*/ 	.word	0x00002360


	//   ....[1]....
        /*07dc*/ 	.word	0x00002850


	//   ....[2]....
        /*07e0*/ 	.word	0x000028b0


	//   ....[3]....
        /*07e4*/ 	.word	0x00003810


	//   ....[4]....
        /*07e8*/ 	.word	0x000046d0


	//   ....[5]....
        /*07ec*/ 	.word	0x00004710


	//   ....[6]....
        /*07f0*/ 	.word	0x00006990


	//   ....[7]....
        /*07f4*/ 	.word	0x00006a10


	//   ....[8]....
        /*07f8*/ 	.word	0x00006a40


	//   ....[9]....
        /*07fc*/ 	.word	0x00006ab0


	//----- nvinfo : EIATTR_MAX_THREADS
	.align		4
.L_49:
        /*0800*/ 	.byte	0x04, 0x05
        /*0802*/ 	.short	(.L_51 - .L_50)
.L_50:
        /*0804*/ 	.word	0x00000100
        /*0808*/ 	.word	0x00000001
        /*080c*/ 	.word	0x00000001


	//----- nvinfo : EIATTR_CRS_STACK_SIZE
	.align		4
.L_51:
        /*0810*/ 	.byte	0x04, 0x1e
        /*0812*/ 	.short	(.L_53 - .L_52)
.L_52:
        /*0814*/ 	.word	0x00000000


	//----- nvinfo : EIATTR_CBANK_PARAM_SIZE
	.align		4
.L_53:
        /*0818*/ 	.byte	0x03, 0x19
        /*081a*/ 	.short	0x0800


	//----- nvinfo : EIATTR_PARAM_CBANK
	.align		4
        /*081c*/ 	.byte	0x04, 0x0a
        /*081e*/ 	.short	(.L_55 - .L_54)
	.align		4
.L_54:
        /*0820*/ 	.word	index@(.nv.constant0._ZN7cutlass13device_kernelINS_4gemm6kernel13GemmUniversalIN4cute5tupleIJiiiiEEENS1_10collective13CollectiveMmaINS1_35MainloopSm100TmaUmmaWarpSpecializedILi2ELi2ELi4ENS5_IJNS4_1CILi1EEESB_SB_EEEEENS5_IJNSA_ILi64EEESE_NSA_ILi32EEEEEEfNS5_IJlSB_lEEEfSH_NS4_8TiledMMAINS4_8MMA_AtomIJNS4_17SM100_MMA_TF32_SSINS_10tfloat32_tESL_fLi64ELi64ELNS4_4UMMA5MajorE0ELSN_0ELNSM_7ScaleInE0ELSO_0EEEEEENS4_6LayoutISC_NS5_IJNSA_ILi0EEESS_SS_EEEEENS5_IJNS4_10UnderscoreESV_SV_EEEEENS4_13SM90_TMA_LOADENS4_14ComposedLayoutINS4_7SwizzleILi3ELi4ELi3EEENS4_18smem_ptr_flag_bitsILi32EEENSR_INS5_IJNSA_ILi8EEESF_EEENS5_IJSF_SB_EEEEEEEvNS4_8identityESY_S18_vS19_EENS_8epilogue10collective18CollectiveEpilogueINS1B_23Sm100TmaWarpSpecializedILi3ELi2ELi16ELb1ELb0EEEJSG_NS5_IJNSR_ISE_SB_EENSR_ISF_SB_EEEEEfSH_fSH_NS1B_6fusion15FusionCallbacksIS1F_NS1J_17LinearCombinationIffffLNS_15FloatRoundStyleE2EEESG_S1I_JEEENS4_5SM1004TMEM4LOAD26SM100_TMEM_LOAD_16dp128b8xESY_S18_NS4_17SM75_U32x4_LDSM_NENS4_14SM90_TMA_STOREES18_NS4_17SM90_U32x4_STSM_NENS4_39AutoVectorizingCopyWithAssumedAlignmentILi128EEEEEEvvEEEEvNT_6ParamsE)
        /*0824*/ 	.short	0x0380
        /*0826*/ 	.short	0x0800


	//----- nvinfo : EIATTR_SW_WAR
	.align		4
.L_55:
        /*0828*/ 	.byte	0x04, 0x36
        /*082a*/ 	.short	(.L_57 - .L_56)
.L_56:
        /*082c*/ 	.word	0x00000008
.L_57:


//--------------------- .nv.callgraph             --------------------------
	.section	.nv.callgraph,"",@"SHT_CUDA_CALLGRAPH"
	.align	4
	.sectionentsize	8
	.align		4
        /*0000*/ 	.word	0x00000000
	.align		4
        /*0004*/ 	.word	0xffffffff
	.align		4
        /*0008*/ 	.word	index@(_ZN7cutlass13device_kernelINS_4gemm6kernel13GemmUniversalIN4cute5tupleIJiiiiEEENS1_10collective13CollectiveMmaINS1_35MainloopSm100TmaUmmaWarpSpecializedILi2ELi2ELi4ENS5_IJNS4_1CILi1EEESB_SB_EEEEENS5_IJNSA_ILi64EEESE_NSA_ILi32EEEEEEfNS5_IJlSB_lEEEfSH_NS4_8TiledMMAINS4_8MMA_AtomIJNS4_17SM100_MMA_TF32_SSINS_10tfloat32_tESL_fLi64ELi64ELNS4_4UMMA5MajorE0ELSN_0ELNSM_7ScaleInE0ELSO_0EEEEEENS4_6LayoutISC_NS5_IJNSA_ILi0EEESS_SS_EEEEENS5_IJNS4_10UnderscoreESV_SV_EEEEENS4_13SM90_TMA_LOADENS4_14ComposedLayoutINS4_7SwizzleILi3ELi4ELi3EEENS4_18smem_ptr_flag_bitsILi32EEENSR_INS5_IJNSA_ILi8EEESF_EEENS5_IJSF_SB_EEEEEEEvNS4_8identityESY_S18_vS19_EENS_8epilogue10collective18CollectiveEpilogueINS1B_23Sm100TmaWarpSpecializedILi3ELi2ELi16ELb1ELb0EEEJSG_NS5_IJNSR_ISE_SB_EENSR_ISF_SB_EEEEEfSH_fSH_NS1B_6fusion15FusionCallbacksIS1F_NS1J_17LinearCombinationIffffLNS_15FloatRoundStyleE2EEESG_S1I_JEEENS4_5SM1004TMEM4LOAD26SM100_TMEM_LOAD_16dp128b8xESY_S18_NS4_17SM75_U32x4_LDSM_NENS4_14SM90_TMA_STOREES18_NS4_17SM90_U32x4_STSM_NENS4_39AutoVectorizingCopyWithAssumedAlignmentILi128EEEEEEvvEEEEvNT_6ParamsE)
	.align		4
        /*000c*/ 	.word	index@(__assertfail)
	.align		4
        /*0010*/ 	.word	0x00000000
	.align		4
        /*0014*/ 	.word	0xfffffffe
	.align		4
        /*0018*/ 	.word	0x00000000
	.align		4
        /*001c*/ 	.word	0xfffffffd
	.align		4
        /*0020*/ 	.word	0x00000000
	.align		4
        /*0024*/ 	.word	0xfffffffc


//--------------------- .nv.constant4             --------------------------
	.section	.nv.constant4,"a",@progbits
	.align	8
	.align		8
.nv.constant4:
        /*0000*/ 	.dword	__assertfail
	.align		8
        /*0008*/ 	.dword	__unnamed_1
	.align		8
        /*0010*/ 	.dword	__unnamed_2
	.align		8
        /*0018*/ 	.dword	_ZN40_INTERNAL_c1884e33_4_k_cu_a19ec6e0_241504cuda3std3__45__cpo5beginE
	.align		8
        /*0020*/ 	.dword	_ZN40_INTERNAL_c1884e33_4_k_cu_a19ec6e0_241504cuda3std3__45__cpo3endE
	.align		8
        /*0028*/ 	.dword	_ZN40_INTERNAL_c1884e33_4_k_cu_a19ec6e0_241504cuda3std3__45__cpo6cbeginE
	.align		8
        /*0030*/ 	.dword	_ZN40_INTERNAL_c1884e33_4_k_cu_a19ec6e0_241504cuda3std3__45__cpo4cendE
	.align		8
        /*0038*/ 	.dword	_ZN40_INTERNAL_c1884e33_4_k_cu_a19ec6e0_241504cuda3std3__442_GLOBAL__N__c1884e33_4_k_cu_a19ec6e0_241506ignoreE
	.align		8
        /*0040*/ 	.dword	_ZN40_INTERNAL_c1884e33_4_k_cu_a19ec6e0_241504cuda3std3__419piecewise_constructE
	.align		8
        /*0048*/ 	.dword	_ZN40_INTERNAL_c1884e33_4_k_cu_a19ec6e0_241504cuda3std3__48in_placeE
	.align		8
        /*0050*/ 	.dword	_ZN40_INTERNAL_c1884e33_4_k_cu_a19ec6e0_241504cuda3std6ranges3__45__cpo4swapE
	.align		8
        /*0058*/ 	.dword	_ZN40_INTERNAL_c1884e33_4_k_cu_a19ec6e0_241504cuda3std6ranges3__45__cpo9iter_moveE
	.align		8
        /*0060*/ 	.dword	_ZN40_INTERNAL_c1884e33_4_k_cu_a19ec6e0_241504cute7productE
	.align		8
        /*0068*/ 	.dword	_ZN40_INTERNAL_c1884e33_4_k_cu_a19ec6e0_241504cute1_E
	.align		8
        /*0070*/ 	.dword	$str$25
	.align		8
        /*0078*/ 	.dword	$str$26
	.align		8
        /*0080*/ 	.dword	$str$27
	.align		8
        /*0088*/ 	.dword	$str$28


//--------------------- .text._ZN7cutlass13device_kernelINS_4gemm6kernel13GemmUniversalIN4cute5tupleIJiiiiEEENS1_10collective13CollectiveMmaINS1_35MainloopSm100TmaUmmaWarpSpecializedILi2ELi2ELi4ENS5_IJNS4_1CILi1EEESB_SB_EEEEENS5_IJNSA_ILi64EEESE_NSA_ILi32EEEEEEfNS5_IJlSB_lEEEfSH_NS4_8TiledMMAINS4_8MMA_AtomIJNS4_17SM100_MMA_TF32_SSINS_10tfloat32_tESL_fLi64ELi64ELNS4_4UMMA5MajorE0ELSN_0ELNSM_7ScaleInE0ELSO_0EEEEEENS4_6LayoutISC_NS5_IJNSA_ILi0EEESS_SS_EEEEENS5_IJNS4_10UnderscoreESV_SV_EEEEENS4_13SM90_TMA_LOADENS4_14ComposedLayoutINS4_7SwizzleILi3ELi4ELi3EEENS4_18smem_ptr_flag_bitsILi32EEENSR_INS5_IJNSA_ILi8EEESF_EEENS5_IJSF_SB_EEEEEEEvNS4_8identityESY_S18_vS19_EENS_8epilogue10collective18CollectiveEpilogueINS1B_23Sm100TmaWarpSpecializedILi3ELi2ELi16ELb1ELb0EEEJSG_NS5_IJNSR_ISE_SB_EENSR_ISF_SB_EEEEEfSH_fSH_NS1B_6fusion15FusionCallbacksIS1F_NS1J_17LinearCombinationIffffLNS_15FloatRoundStyleE2EEESG_S1I_JEEENS4_5SM1004TMEM4LOAD26SM100_TMEM_LOAD_16dp128b8xESY_S18_NS4_17SM75_U32x4_LDSM_NENS4_14SM90_TMA_STOREES18_NS4_17SM90_U32x4_STSM_NENS4_39AutoVectorizingCopyWithAssumedAlignmentILi128EEEEEEvvEEEEvNT_6ParamsE --------------------------
	.section	.text._ZN7cutlass13device_kernelINS_4gemm6kernel13GemmUniversalIN4cute5tupleIJiiiiEEENS1_10collective13CollectiveMmaINS1_35MainloopSm100TmaUmmaWarpSpecializedILi2ELi2ELi4ENS5_IJNS4_1CILi1EEESB_SB_EEEEENS5_IJNSA_ILi64EEESE_NSA_ILi32EEEEEEfNS5_IJlSB_lEEEfSH_NS4_8TiledMMAINS4_8MMA_AtomIJNS4_17SM100_MMA_TF32_SSINS_10tfloat32_tESL_fLi64ELi64ELNS4_4UMMA5MajorE0ELSN_0ELNSM_7ScaleInE0ELSO_0EEEEEENS4_6LayoutISC_NS5_IJNSA_ILi0EEESS_SS_EEEEENS5_IJNS4_10UnderscoreESV_SV_EEEEENS4_13SM90_TMA_LOADENS4_14ComposedLayoutINS4_7SwizzleILi3ELi4ELi3EEENS4_18smem_ptr_flag_bitsILi32EEENSR_INS5_IJNSA_ILi8EEESF_EEENS5_IJSF_SB_EEEEEEEvNS4_8identityESY_S18_vS19_EENS_8epilogue10collective18CollectiveEpilogueINS1B_23Sm100TmaWarpSpecializedILi3ELi2ELi16ELb1ELb0EEEJSG_NS5_IJNSR_ISE_SB_EENSR_ISF_SB_EEEEEfSH_fSH_NS1B_6fusion15FusionCallbacksIS1F_NS1J_17LinearCombinationIffffLNS_15FloatRoundStyleE2EEESG_S1I_JEEENS4_5SM1004TMEM4LOAD26SM100_TMEM_LOAD_16dp128b8xESY_S18_NS4_17SM75_U32x4_LDSM_NENS4_14SM90_TMA_STOREES18_NS4_17SM90_U32x4_STSM_NENS4_39AutoVectorizingCopyWithAssumedAlignmentILi128EEEEEEvvEEEEvNT_6ParamsE,"ax",@progbits
	.align	128
.text._ZN7cutlass13device_kernelINS_4gemm6kernel13GemmUniversalIN4cute5tupleIJiiiiEEENS1_10collective13CollectiveMmaINS1_35MainloopSm100TmaUmmaWarpSpecializedILi2ELi2ELi4ENS5_IJNS4_1CILi1EEESB_SB_EEEEENS5_IJNSA_ILi64EEESE_NSA_ILi32EEEEEEfNS5_IJlSB_lEEEfSH_NS4_8TiledMMAINS4_8MMA_AtomIJNS4_17SM100_MMA_TF32_SSINS_10tfloat32_tESL_fLi64ELi64ELNS4_4UMMA5MajorE0ELSN_0ELNSM_7ScaleInE0ELSO_0EEEEEENS4_6LayoutISC_NS5_IJNSA_ILi0EEESS_SS_EEEEENS5_IJNS4_10UnderscoreESV_SV_EEEEENS4_13SM90_TMA_LOADENS4_14ComposedLayoutINS4_7SwizzleILi3ELi4ELi3EEENS4_18smem_ptr_flag_bitsILi32EEENSR_INS5_IJNSA_ILi8EEESF_EEENS5_IJSF_SB_EEEEEEEvNS4_8identityESY_S18_vS19_EENS_8epilogue10collective18CollectiveEpilogueINS1B_23Sm100TmaWarpSpecializedILi3ELi2ELi16ELb1ELb0EEEJSG_NS5_IJNSR_ISE_SB_EENSR_ISF_SB_EEEEEfSH_fSH_NS1B_6fusion15FusionCallbacksIS1F_NS1J_17LinearCombinationIffffLNS_15FloatRoundStyleE2EEESG_S1I_JEEENS4_5SM1004TMEM4LOAD26SM100_TMEM_LOAD_16dp128b8xESY_S18_NS4_17SM75_U32x4_LDSM_NENS4_14SM90_TMA_STOREES18_NS4_17SM90_U32x4_STSM_NENS4_39AutoVectorizingCopyWithAssumedAlignmentILi128EEEEEEvvEEEEvNT_6ParamsE:
        .type           _ZN7cutlass13device_kernelINS_4gemm6kernel13GemmUniversalIN4cute5tupleIJiiiiEEENS1_10collective13CollectiveMmaINS1_35MainloopSm100TmaUmmaWarpSpecializedILi2ELi2ELi4ENS5_IJNS4_1CILi1EEESB_SB_EEEEENS5_IJNSA_ILi64EEESE_NSA_ILi32EEEEEEfNS5_IJlSB_lEEEfSH_NS4_8TiledMMAINS4_8MMA_AtomIJNS4_17SM100_MMA_TF32_SSINS_10tfloat32_tESL_fLi64ELi64ELNS4_4UMMA5MajorE0ELSN_0ELNSM_7ScaleInE0ELSO_0EEEEEENS4_6LayoutISC_NS5_IJNSA_ILi0EEESS_SS_EEEEENS5_IJNS4_10UnderscoreESV_SV_EEEEENS4_13SM90_TMA_LOADENS4_14ComposedLayoutINS4_7SwizzleILi3ELi4ELi3EEENS4_18smem_ptr_flag_bitsILi32EEENSR_INS5_IJNSA_ILi8EEESF_EEENS5_IJSF_SB_EEEEEEEvNS4_8identityESY_S18_vS19_EENS_8epilogue10collective18CollectiveEpilogueINS1B_23Sm100TmaWarpSpecializedILi3ELi2ELi16ELb1ELb0EEEJSG_NS5_IJNSR_ISE_SB_EENSR_ISF_SB_EEEEEfSH_fSH_NS1B_6fusion15FusionCallbacksIS1F_NS1J_17LinearCombinationIffffLNS_15FloatRoundStyleE2EEESG_S1I_JEEENS4_5SM1004TMEM4LOAD26SM100_TMEM_LOAD_16dp128b8xESY_S18_NS4_17SM75_U32x4_LDSM_NENS4_14SM90_TMA_STOREES18_NS4_17SM90_U32x4_STSM_NENS4_39AutoVectorizingCopyWithAssumedAlignmentILi128EEEEEEvvEEEEvNT_6ParamsE,@function
        .size           _ZN7cutlass13device_kernelINS_4gemm6kernel13GemmUniversalIN4cute5tupleIJiiiiEEENS1_10collective13CollectiveMmaINS1_35MainloopSm100TmaUmmaWarpSpecializedILi2ELi2ELi4ENS5_IJNS4_1CILi1EEESB_SB_EEEEENS5_IJNSA_ILi64EEESE_NSA_ILi32EEEEEEfNS5_IJlSB_lEEEfSH_NS4_8TiledMMAINS4_8MMA_AtomIJNS4_17SM100_MMA_TF32_SSINS_10tfloat32_tESL_fLi64ELi64ELNS4_4UMMA5MajorE0ELSN_0ELNSM_7ScaleInE0ELSO_0EEEEEENS4_6LayoutISC_NS5_IJNSA_ILi0EEESS_SS_EEEEENS5_IJNS4_10UnderscoreESV_SV_EEEEENS4_13SM90_TMA_LOADENS4_14ComposedLayoutINS4_7SwizzleILi3ELi4ELi3EEENS4_18smem_ptr_flag_bitsILi32EEENSR_INS5_IJNSA_ILi8EEESF_EEENS5_IJSF_SB_EEEEEEEvNS4_8identityESY_S18_vS19_EENS_8epilogue10collective18CollectiveEpilogueINS1B_23Sm100TmaWarpSpecializedILi3ELi2ELi16ELb1ELb0EEEJSG_NS5_IJNSR_ISE_SB_EENSR_ISF_SB_EEEEEfSH_fSH_NS1B_6fusion15FusionCallbacksIS1F_NS1J_17LinearCombinationIffffLNS_15FloatRoundStyleE2EEESG_S1I_JEEENS4_5SM1004TMEM4LOAD26SM100_TMEM_LOAD_16dp128b8xESY_S18_NS4_17SM75_U32x4_LDSM_NENS4_14SM90_TMA_STOREES18_NS4_17SM90_U32x4_STSM_NENS4_39AutoVectorizingCopyWithAssumedAlignmentILi128EEEEEEvvEEEEvNT_6ParamsE,(.L_x_148 - _ZN7cutlass13device_kernelINS_4gemm6kernel13GemmUniversalIN4cute5tupleIJiiiiEEENS1_10collective13CollectiveMmaINS1_35MainloopSm100TmaUmmaWarpSpecializedILi2ELi2ELi4ENS5_IJNS4_1CILi1EEESB_SB_EEEEENS5_IJNSA_ILi64EEESE_NSA_ILi32EEEEEEfNS5_IJlSB_lEEEfSH_NS4_8TiledMMAINS4_8MMA_AtomIJNS4_17SM100_MMA_TF32_SSINS_10tfloat32_tESL_fLi64ELi64ELNS4_4UMMA5MajorE0ELSN_0ELNSM_7ScaleInE0ELSO_0EEEEEENS4_6LayoutISC_NS5_IJNSA_ILi0EEESS_SS_EEEEENS5_IJNS4_10UnderscoreESV_SV_EEEEENS4_13SM90_TMA_LOADENS4_14ComposedLayoutINS4_7SwizzleILi3ELi4ELi3EEENS4_18smem_ptr_flag_bitsILi32EEENSR_INS5_IJNSA_ILi8EEESF_EEENS5_IJSF_SB_EEEEEEEvNS4_8identityESY_S18_vS19_EENS_8epilogue10collective18CollectiveEpilogueINS1B_23Sm100TmaWarpSpecializedILi3ELi2ELi16ELb1ELb0EEEJSG_NS5_IJNSR_ISE_SB_EENSR_ISF_SB_EEEEEfSH_fSH_NS1B_6fusion15FusionCallbacksIS1F_NS1J_17LinearCombinationIffffLNS_15FloatRoundStyleE2EEESG_S1I_JEEENS4_5SM1004TMEM4LOAD26SM100_TMEM_LOAD_16dp128b8xESY_S18_NS4_17SM75_U32x4_LDSM_NENS4_14SM90_TMA_STOREES18_NS4_17SM90_U32x4_STSM_NENS4_39AutoVectorizingCopyWithAssumedAlignmentILi128EEEEEEvvEEEEvNT_6ParamsE)
        .other          _ZN7cutlass13device_kernelINS_4gemm6kernel13GemmUniversalIN4cute5tupleIJiiiiEEENS1_10collective13CollectiveMmaINS1_35MainloopSm100TmaUmmaWarpSpecializedILi2ELi2ELi4ENS5_IJNS4_1CILi1EEESB_SB_EEEEENS5_IJNSA_ILi64EEESE_NSA_ILi32EEEEEEfNS5_IJlSB_lEEEfSH_NS4_8TiledMMAINS4_8MMA_AtomIJNS4_17SM100_MMA_TF32_SSINS_10tfloat32_tESL_fLi64ELi64ELNS4_4UMMA5MajorE0ELSN_0ELNSM_7ScaleInE0ELSO_0EEEEEENS4_6LayoutISC_NS5_IJNSA_ILi0EEESS_SS_EEEEENS5_IJNS4_10UnderscoreESV_SV_EEEEENS4_13SM90_TMA_LOADENS4_14ComposedLayoutINS4_7SwizzleILi3ELi4ELi3EEENS4_18smem_ptr_flag_bitsILi32EEENSR_INS5_IJNSA_ILi8EEESF_EEENS5_IJSF_SB_EEEEEEEvNS4_8identityESY_S18_vS19_EENS_8epilogue10collective18CollectiveEpilogueINS1B_23Sm100TmaWarpSpecializedILi3ELi2ELi16ELb1ELb0EEEJSG_NS5_IJNSR_ISE_SB_EENSR_ISF_SB_EEEEEfSH_fSH_NS1B_6fusion15FusionCallbacksIS1F_NS1J_17LinearCombinationIffffLNS_15FloatRoundStyleE2EEESG_S1I_JEEENS4_5SM1004TMEM4LOAD26SM100_TMEM_LOAD_16dp128b8xESY_S18_NS4_17SM75_U32x4_LDSM_NENS4_14SM90_TMA_STOREES18_NS4_17SM90_U32x4_STSM_NENS4_39AutoVectorizingCopyWithAssumedAlignmentILi128EEEEEEvvEEEEvNT_6ParamsE,@"STO_CUDA_ENTRY STV_DEFAULT"
_ZN7cutlass13device_kernelINS_4gemm6kernel13GemmUniversalIN4cute5tupleIJiiiiEEENS1_10collective13CollectiveMmaINS1_35MainloopSm100TmaUmmaWarpSpecializedILi2ELi2ELi4ENS5_IJNS4_1CILi1EEESB_SB_EEEEENS5_IJNSA_ILi64EEESE_NSA_ILi32EEEEEEfNS5_IJlSB_lEEEfSH_NS4_8TiledMMAINS4_8MMA_AtomIJNS4_17SM100_MMA_TF32_SSINS_10tfloat32_tESL_fLi64ELi64ELNS4_4UMMA5MajorE0ELSN_0ELNSM_7ScaleInE0ELSO_0EEEEEENS4_6LayoutISC_NS5_IJNSA_ILi0EEESS_SS_EEEEENS5_IJNS4_10UnderscoreESV_SV_EEEEENS4_13SM90_TMA_LOADENS4_14ComposedLayoutINS4_7SwizzleILi3ELi4ELi3EEENS4_18smem_ptr_flag_bitsILi32EEENSR_INS5_IJNSA_ILi8EEESF_EEENS5_IJSF_SB_EEEEEEEvNS4_8identityESY_S18_vS19_EENS_8epilogue10collective18CollectiveEpilogueINS1B_23Sm100TmaWarpSpecializedILi3ELi2ELi16ELb1ELb0EEEJSG_NS5_IJNSR_ISE_SB_EENSR_ISF_SB_EEEEEfSH_fSH_NS1B_6fusion15FusionCallbacksIS1F_NS1J_17LinearCombinationIffffLNS_15FloatRoundStyleE2EEESG_S1I_JEEENS4_5SM1004TMEM4LOAD26SM100_TMEM_LOAD_16dp128b8xESY_S18_NS4_17SM75_U32x4_LDSM_NENS4_14SM90_TMA_STOREES18_NS4_17SM90_U32x4_STSM_NENS4_39AutoVectorizingCopyWithAssumedAlignmentILi128EEEEEEvvEEEEvNT_6ParamsE:
[----:B------:R-:W1:Y:S01]  /*0000*/  LDC R1, c[0x0][0x37c] ;  /* 0x0000df00ff017b82 */ /* 0x000e620000000800 */
[----:B------:R-:W2:Y:S01]  /*0010*/  S2R R75, SR_TID.X ;  /* 0x00000000004b7919 */ /* 0x000ea20000002100 */
[----:B------:R-:W3:Y:S01]  /*0020*/  LDCU.64 UR4, c[0x0][0x890] ;  /* 0x00011200ff0477ac */ /* 0x000ee20008000a00 */
[----:B------:R-:W-:Y:S02]  /*0030*/  PRMT R64, RZ, 0x7610, R64 ;  /* 0x00007610ff407816 */ /* 0x000fe40000000040 */
[----:B------:R-:W-:Y:S01]  /*0040*/  ELECT P5, URZ, PT ;  /* 0x0000000000ff782f */ /* 0x000fe200038a0000 */
[----:B------:R-:W4:Y:S01]  /*0050*/  LDCU.64 UR46, c[0x0][0x358] ;  /* 0x00006b00ff2e77ac */ /* 0x000f220008000a00 */
[----:B---3--:R-:W-:-:S04]  /*0060*/  UISETP.NE.U32.AND UP0, UPT, UR4, URZ, UPT ;  /* 0x000000ff0400728c */ /* 0x008fc8000bf05070 */
[----:B------:R-:W-:Y:S01]  /*0070*/  UISETP.NE.AND.EX UP0, UPT, UR5, URZ, UPT, UP0 ;  /* 0x000000ff0500728c */ /* 0x000fe2000bf05300 */
[----:B--2---:R-:W-:-:S05]  /*0080*/  SHF.R.U32.HI R69, RZ, 0x5, R75 ;  /* 0x00000005ff457819 */ /* 0x004fca000001164b */
[----:B------:R-:W2:Y:S02]  /*0090*/  SHFL.IDX PT, R0, R69, RZ, 0x1f ;  /* 0x00001fff45007589 */ /* 0x000ea400000e0000 */
[----:B--2---:R-:W-:Y:S01]  /*00a0*/  R2UR UR8, R0 ;  /* 0x00000000000872ca */ /* 0x004fe200000e0000 */
[----:B-1--4-:R-:W-:-:S14]  /*00b0*/  BRA.U UP0, `(.L_x_0) ;  /* 0x00000001002c7547 */ /* 0x012fdc000b800000 */
[----:B------:R-:W1:Y:S02]  /*00c0*/  LDCU.64 UR6, c[0x0][0x888] ;  /* 0x00011100ff0677ac */ /* 0x000e640008000a00 */
[----:B-1----:R-:W-:-:S04]  /*00d0*/  UISETP.NE.U32.AND UP0, UPT, UR6, URZ, UPT ;  /* 0x000000ff0600728c */ /* 0x002fc8000bf05070 */
[----:B------:R-:W-:-:S09]  /*00e0*/  UISETP.NE.AND.EX UP0, UPT, UR7, URZ, UPT, UP0 ;  /* 0x000000ff0700728c */ /* 0x000fd2000bf05300 */
[----:B------:R-:W-:Y:S05]  /*00f0*/  BRA.U !UP0, `(.L_x_1) ;  /* 0x0000000108107547 */ /* 0x000fea000b800000 */
[----:B------:R-:W1:Y:S02]  /*0100*/  LDC.64 R2, c[0x0][0x888] ;  /* 0x00022200ff027b82 */ /* 0x000e640000000a00 */
[----:B-1----:R1:W5:Y:S01]  /*0110*/  LDG.E R35, desc[UR46][R2.64] ;  /* 0x0000002e02237981 */ /* 0x002362000c1e1900 */
[----:B------:R-:W-:Y:S01]  /*0120*/  HFMA2 R64, -RZ, RZ, 0, 5.9604644775390625e-08 ;  /* 0x00000001ff407431 */ /* 0x000fe200000001ff */
[----:B------:R-:W-:Y:S05]  /*0130*/  BRA `(.L_x_0) ;  /* 0x00000000000c7947 */ /* 0x000fea0003800000 */
.L_x_1:
[----:B------:R-:W1:Y:S01]  /*0140*/  LDCU UR6, c[0x0][0x880] ;  /* 0x00011000ff0677ac */ /* 0x000e620008000800 */
[----:B------:R-:W-:Y:S01]  /*0150*/  HFMA2 R64, -RZ, RZ, 0, 5.9604644775390625e-08 ;  /* 0x00000001ff407431 */ /* 0x000fe200000001ff */
[----:B-1----:R-:W-:-:S07]  /*0160*/  MOV R35, UR6 ;  /* 0x0000000600237c02 */ /* 0x002fce0008000f00 */
.L_x_0:
[----:B------:R-:W2:Y:S02]  /*0170*/  LDCU.64 UR6, c[0x0][0x8b0] ;  /* 0x00011600ff0677ac */ /* 0x000ea40008000a00 */
[----:B--2---:R-:W-:-:S04]  /*0180*/  UISETP.NE.U32.AND UP0, UPT, UR6, URZ, UPT ;  /* 0x000000ff0600728c */ /* 0x004fc8000bf05070 */
[----:B------:R-:W-:-:S09]  /*0190*/  UISETP.NE.AND.EX UP0, UPT, UR7, URZ, UPT, UP0 ;  /* 0x000000ff0700728c */ /* 0x000fd2000bf05300 */
[----:B------:R-:W-:Y:S05]  /*01a0*/  BRA.U UP0, `(.L_x_2) ;  /* 0x0000000100247547 */ /* 0x000fea000b800000 */
[----:B------:R-:W2:Y:S02]  /*01b0*/  LDCU.64 UR6, c[0x0][0x8a8] ;  /* 0x00011500ff0677ac */ /* 0x000ea40008000a00 */
[----:B--2---:R-:W-:-:S04]  /*01c0*/  UISETP.NE.U32.AND UP0, UPT, UR6, URZ, UPT ;  /* 0x000000ff0600728c */ /* 0x004fc8000bf05070 */
[----:B------:R-:W-:-:S09]  /*01d0*/  UISETP.NE.AND.EX UP0, UPT, UR7, URZ, UPT, UP0 ;  /* 0x000000ff0700728c */ /* 0x000fd2000bf05300 */
[----:B------:R-:W-:Y:S05]  /*01e0*/  BRA.U !UP0, `(.L_x_3) ;  /* 0x00000001080c7547 */ /* 0x000fea000b800000 */
[----:B-1----:R-:W1:Y:S02]  /*01f0*/  LDC.64 R2, c[0x0][0x8a8] ;  /* 0x00022a00ff027b82 */ /* 0x002e640000000a00 */
[----:B-1----:R2:W5:Y:S01]  /*0200*/  LDG.E R33, desc[UR46][R2.64] ;  /* 0x0000002e02217981 */ /* 0x002562000c1e1900 */
[----:B------:R-:W-:Y:S05]  /*0210*/  BRA `(.L_x_2) ;  /* 0x0000000000087947 */ /* 0x000fea0003800000 */
.L_x_3:
[----:B------:R-:W2:Y:S02]  /*0220*/  LDCU UR6, c[0x0][0x8a0] ;  /* 0x00011400ff0677ac */ /* 0x000ea40008000800 */
[----:B--2---:R-:W-:Y:S02]  /*0230*/  MOV R33, UR6 ;  /* 0x0000000600217c02 */ /* 0x004fe40008000f00 */
.L_x_2:
[----:B------:R-:W-:Y:S01]  /*0240*/  IMAD.U32 R0, RZ, RZ, UR8 ;  /* 0x00000008ff007e24 */ /* 0x000fe2000f8e00ff */
[----:B------:R-:W-:Y:S04]  /*0250*/  BSSY.RECONVERGENT B0, `(.L_x_4) ;  /* 0x000000c000007945 */ /* 0x000fe80003800200 */
[C---:B------:R-:W-:Y:S02]  /*0260*/  ISETP.NE.OR P1, PT, R0.reuse, 0x1, !P5 ;  /* 0x000000010000780c */ /* 0x040fe40006f25670 */
[----:B------:R-:W-:-:S11]  /*0270*/  ISETP.NE.OR P0, PT, R0, 0x3, !P5 ;  /* 0x000000030000780c */ /* 0x000fd60006f05670 */
[----:B------:R-:W-:Y:S05]  /*0280*/  @P1 BRA `(.L_x_5) ;  /* 0x0000000000201947 */ /* 0x000fea0003800000 */
[----:B------:R-:W3:Y:S02]  /*0290*/  LDCU.64 UR6, c[0x0][0x348] ;  /* 0x00006900ff0677ac */ /* 0x000ee40008000a00 */
[----:B---3--:R-:W-:Y:S02]  /*02a0*/  UIADD3 UR10, UP1, UPT, UR6, 0x80, URZ ;  /* 0x00000080060a7890 */ /* 0x008fe4000ff3e0ff */
[----:B------:R-:W-:Y:S02]  /*02b0*/  UIADD3 UR6, UP0, UPT, UR6, 0x180, URZ ;  /* 0x0000018006067890 */ /* 0x000fe4000ff1e0ff */
[----:B------:R-:W-:Y:S02]  /*02c0*/  UIADD3.X UR11, UPT, UPT, URZ, UR7, URZ, UP1, !UPT ;  /* 0x00000007ff0b7290 */ /* 0x000fe40008ffe4ff */
[----:B------:R-:W-:-:S07]  /*02d0*/  UIADD3.X UR7, UPT, UPT, URZ, UR7, URZ, UP0, !UPT ;  /* 0x00000007ff077290 */ /* 0x000fce00087fe4ff */
[----:B------:R3:W-:Y:S02]  /*02e0*/  UTMACCTL.PF [UR10] ;  /* 0x000000000a0079b9 */ /* 0x0007e40008040000 */
[----:B------:R3:W-:Y:S02]  /*02f0*/  UTMACCTL.PF [UR6] ;  /* 0x00000000060079b9 */ /* 0x0007e40008040000 */
[----:B---3--:R-:W-:Y:S01]  /*0300*/  NOP ;  /* 0x0000000000007918 */ /* 0x008fe20000000000 */
.L_x_5:
[----:B------:R-:W-:Y:S05]  /*0310*/  BSYNC.RECONVERGENT B0 ;  /* 0x0000000000007941 */ /* 0x000fea0003800200 */
.L_x_4:
[----:B------:R-:W-:Y:S04]  /*0320*/  BSSY.RECONVERGENT B0, `(.L_x_6) ;  /* 0x000000a000007945 */ /* 0x000fe80003800200 */
        /* <DEDUP_REMOVED lines=9> */
.L_x_7:
[----:B------:R-:W-:Y:S05]  /*03c0*/  BSYNC.RECONVERGENT B0 ;  /* 0x0000000000007941 */ /* 0x000fea0003800200 */
.L_x_6:
[----:B------:R-:W3:Y:S01]  /*03d0*/  LDCU.64 UR6, c[0x0][0x888] ;  /* 0x00011100ff0677ac */ /* 0x000ee20008000a00 */
[----:B------:R-:W-:Y:S02]  /*03e0*/  UISETP.EQ.U32.AND UP1, UPT, UR4, URZ, UPT ;  /* 0x000000ff0400728c */ /* 0x000fe4000bf22070 */
[----:B------:R-:W-:Y:S02]  /*03f0*/  UPLOP3.LUT UP2, UPT, UPT, UPT, UPT, 0x80, 0x8 ;  /* 0x000000000008789c */ /* 0x000fe40003f4f070 */
[----:B---3--:R-:W-:-:S04]  /*0400*/  UISETP.NE.U32.AND UP0, UPT, UR6, URZ, UPT ;  /* 0x000000ff0600728c */ /* 0x008fc8000bf05070 */
[----:B------:R-:W-:-:S04]  /*0410*/  UISETP.NE.AND.EX UP0, UPT, UR7, URZ, UPT, UP0 ;  /* 0x000000ff0700728c */ /* 0x000fc8000bf05300 */
[----:B------:R-:W-:-:S04]  /*0420*/  UISETP.EQ.OR.EX UP3, UPT, UR5, URZ, !UP0, UP1 ;  /* 0x000000ff0500728c */ /* 0x000fc8000c762710 */
[----:B------:R-:W-:-:S05]  /*0430*/  UP2UR UR53, UPR, URZ, 0x8 ;  /* 0x00000008ff357883 */ /* 0x000fca0008000000 */
[----:B------:R-:W-:Y:S07]  /*0440*/  BRA.U !UP3, `(.L_x_8) ;  /* 0x000000010b207547 */ /* 0x000fee000b800000 */
[----:B------:R-:W-:Y:S01]  /*0450*/  UISETP.NE.U32.AND UP2, UPT, UR4, URZ, UPT ;  /* 0x000000ff0400728c */ /* 0x000fe2000bf45070 */
[----:B-----5:R-:W-:Y:S01]  /*0460*/  FSETP.NEU.AND P0, PT, R35, RZ, PT ;  /* 0x000000ff2300720b */ /* 0x020fe20003f0d000 */
[----:B------:R-:W-:Y:S02]  /*0470*/  USEL UR4, URZ, 0xffffffff, UP0 ;  /* 0xffffffffff047887 */ /* 0x000fe40008000000 */
[----:B------:R-:W-:-:S10]  /*0480*/  UISETP.NE.AND.EX UP2, UPT, UR5, URZ, UPT, UP2 ;  /* 0x000000ff0500728c */ /* 0x000fd4000bf45320 */
[----:B------:R-:W-:Y:S01]  /*0490*/  VOTEU.ANY UP1, P0 ;  /* 0x0000000000ff7886 */ /* 0x000fe20000020100 */
[----:B------:R-:W-:-:S04]  /*04a0*/  @!UP2 USEL UR4, URZ, 0xffffffff, UP1 ;  /* 0xffffffffff04a887 */ /* 0x000fc80008800000 */
[----:B------:R-:W-:-:S04]  /*04b0*/  ULOP3.LUT UR4, UR4, 0x1, URZ, 0xc0, !UPT ;  /* 0x0000000104047892 */ /* 0x000fc8000f8ec0ff */
[----:B------:R-:W-:-:S11]  /*04c0*/  UISETP.NE.U32.AND UP2, UPT, UR4, 0x1, UPT ;  /* 0x000000010400788c */ /* 0x000fd6000bf45070 */
.L_x_8:
[----:B-12---:R-:W1:Y:S01]  /*04d0*/  SHFL.IDX PT, R2, R69, RZ, 0x1f ;  /* 0x00001fff45027589 */ /* 0x006e6200000e0000 */
[----:B------:R-:W-:-:S04]  /*04e0*/  UISETP.NE.AND UP1, UPT, UR8, 0x2, UPT ;  /* 0x000000020800788c */ /* 0x000fc8000bf25270 */
[----:B------:R-:W-:Y:S01]  /*04f0*/  USEL UR6, URZ, 0x1, UP1 ;  /* 0x00000001ff067887 */ /* 0x000fe20008800000 */
[----:B-1----:R-:W-:-:S13]  /*0500*/  ISETP.NE.AND P0, PT, R2, RZ, PT ;  /* 0x000000ff0200720c */ /* 0x002fda0003f05270 */
[----:B------:R-:W-:Y:S05]  /*0510*/  @P0 BRA `(.L_x_9) ;  /* 0x0000000000380947 */ /* 0x000fea0003800000 */
[----:B------:R-:W1:Y:S01]  /*0520*/  S2UR UR5, SR_CgaCtaId ;  /* 0x00000000000579c3 */ /* 0x000e620000008800 */
[----:B------:R-:W-:Y:S01]  /*0530*/  UMOV UR7, 0x400 ;  /* 0x0000040000077882 */ /* 0x000fe20000000000 */
[----:B------:R-:W-:Y:S01]  /*0540*/  UMOV UR4, 0x1 ;  /* 0x0000000100047882 */ /* 0x000fe20000000000 */
[----:B------:R-:W-:Y:S01]  /*0550*/  ELECT P0, URZ, PT ;  /* 0x0000000000ff782f */ /* 0x000fe20003800000 */
[----:B------:R-:W-:-:S04]  /*0560*/  UIADD3 UR10, UPT, UPT, -UR4, 0x100000, URZ ;  /* 0x00100000040a7890 */ /* 0x000fc8000fffe1ff */
[----:B------:R-:W-:Y:S02]  /*0570*/  USHF.L.U32 UR11, UR10, 0xb, URZ ;  /* 0x0000000b0a0b7899 */ /* 0x000fe400080006ff */
[----:B------:R-:W-:Y:S02]  /*0580*/  USHF.L.U32 UR10, UR10, 0x1, URZ ;  /* 0x000000010a0a7899 */ /* 0x000fe400080006ff */
[----:B-1----:R-:W-:Y:S01]  /*0590*/  ULEA UR5, UR5, UR7, 0x18 ;  /* 0x0000000705057291 */ /* 0x002fe2000f8ec0ff */
[----:B------:R-:W1:Y:S11]  /*05a0*/  FENCE.VIEW.ASYNC.S ;  /* 0x00000000000073c6 */ /* 0x000e760000000000 */
[----:B-1----:R1:W2:Y:S01]  /*05b0*/  SYNCS.EXCH.64 URZ, [UR5], UR10 ;  /* 0x0000000a05ff75b2 */ /* 0x0022a20008000100 */
[----:B------:R1:W3:Y:S01]  /*05c0*/  SYNCS.EXCH.64 URZ, [UR5+0x10], UR10 ;  /* 0x0000100a05ff75b2 */ /* 0x0002e20008000100 */
[----:B------:R1:W4:Y:S01]  /*05d0*/  SYNCS.EXCH.64 URZ, [UR5+0x8], UR10 ;  /* 0x0000080a05ff75b2 */ /* 0x0003220008000100 */
[----:B------:R1:W1:Y:S01]  /*05e0*/  SYNCS.EXCH.64 URZ, [UR5+0x18], UR10 ;  /* 0x0000180a05ff75b2 */ /* 0x0002620008000100 */
[----:B------:R-:W-:Y:S01]  /*05f0*/  NOP ;  /* 0x0000000000007918 */ /* 0x000fe20000000000 */
.L_x_9:
[----:B------:R-:W2:Y:S01]  /*0600*/  SHFL.IDX PT, R2, R69, RZ, 0x1f ;  /* 0x00001fff45027589 */ /* 0x000ea200000e0000 */
[----:B------:R-:W-:Y:S01]  /*0610*/  NOP ;  /* 0x0000000000007918 */ /* 0x000fe20000000000 */
[----:B--2---:R-:W-:-:S13]  /*0620*/  ISETP.NE.AND P0, PT, R2, 0x1, PT ;  /* 0x000000010200780c */ /* 0x004fda0003f05270 */
[----:B------:R-:W-:Y:S05]  /*0630*/  @P0 BRA `(.L_x_10) ;  /* 0x0000000000500947 */ /* 0x000fea0003800000 */
[----:B------:R-:W2:Y:S01]  /*0640*/  S2UR UR7, SR_CgaCtaId ;  /* 0x00000000000779c3 */ /* 0x000ea20000008800 */
[----:B------:R-:W-:Y:S01]  /*0650*/  UMOV UR9, 0x400 ;  /* 0x0000040000097882 */ /* 0x000fe20000000000 */
[----:B-1----:R-:W-:Y:S01]  /*0660*/  UMOV UR5, 0x20 ;  /* 0x0000002000057882 */ /* 0x002fe20000000000 */
[----:B------:R-:W-:Y:S01]  /*0670*/  UMOV UR4, 0x80 ;  /* 0x0000008000047882 */ /* 0x000fe20000000000 */
[----:B------:R-:W-:-:S04]  /*0680*/  UIADD3 UR10, UPT, UPT, -UR5, 0x100000, URZ ;  /* 0x00100000050a7890 */ /* 0x000fc8000fffe1ff */
[----:B------:R-:W-:Y:S02]  /*0690*/  USHF.L.U32 UR11, UR10, 0xb, URZ ;  /* 0x0000000b0a0b7899 */ /* 0x000fe400080006ff */
[----:B------:R-:W-:Y:S02]  /*06a0*/  USHF.L.U32 UR10, UR10, 0x1, URZ ;  /* 0x000000010a0a7899 */ /* 0x000fe400080006ff */
[----:B------:R-:W-:-:S04]  /*06b0*/  UIADD3 UR4, UPT, UPT, -UR4, 0x100000, URZ ;  /* 0x0010000004047890 */ /* 0x000fc8000fffe1ff */
[----:B------:R-:W-:Y:S02]  /*06c0*/  USHF.L.U32 UR5, UR4, 0xb, URZ ;  /* 0x0000000b04057899 */ /* 0x000fe400080006ff */
[----:B------:R-:W-:Y:S01]  /*06d0*/  USHF.L.U32 UR4, UR4, 0x1, URZ ;  /* 0x0000000104047899 */ /* 0x000fe200080006ff */
[----:B------:R-:W-:Y:S01]  /*06e0*/  ELECT P0, URZ, PT ;  /* 0x0000000000ff782f */ /* 0x000fe20003800000 */
[----:B--2---:R-:W-:Y:S01]  /*06f0*/  ULEA UR7, UR7, UR9, 0x18 ;  /* 0x0000000907077291 */ /* 0x004fe2000f8ec0ff */
[----:B------:R-:W1:Y:S11]  /*0700*/  FENCE.VIEW.ASYNC.S ;  /* 0x00000000000073c6 */ /* 0x000e760000000000 */
[----:B-1----:R2:W1:Y:S01]  /*0710*/  SYNCS.EXCH.64 URZ, [UR7+0x20], UR10 ;  /* 0x0000200a07ff75b2 */ /* 0x0024620008000100 */
[----:B------:R2:W1:Y:S01]  /*0720*/  SYNCS.EXCH.64 URZ, [UR7+0x38], UR4 ;  /* 0x0000380407ff75b2 */ /* 0x0004620008000100 */
[----:B------:R2:W1:Y:S01]  /*0730*/  SYNCS.EXCH.64 URZ, [UR7+0x28], UR10 ;  /* 0x0000280a07ff75b2 */ /* 0x0004620008000100 */
[----:B------:R2:W1:Y:S01]  /*0740*/  SYNCS.EXCH.64 URZ, [UR7+0x40], UR4 ;  /* 0x0000400407ff75b2 */ /* 0x0004620008000100 */
[----:B------:R2:W1:Y:S01]  /*0750*/  SYNCS.EXCH.64 URZ, [UR7+0x30], UR10 ;  /* 0x0000300a07ff75b2 */ /* 0x0004620008000100 */
[----:B------:R2:W1:Y:S02]  /*0760*/  SYNCS.EXCH.64 URZ, [UR7+0x48], UR4 ;  /* 0x0000480407ff75b2 */ /* 0x0004640008000100 */
[----:B--2---:R-:W-:Y:S01]  /*0770*/  NOP ;  /* 0x0000000000007918 */ /* 0x004fe20000000000 */
.L_x_10:
[----:B------:R-:W2:Y:S01]  /*0780*/  SHFL.IDX PT, R2, R69, RZ, 0x1f ;  /* 0x00001fff45027589 */ /* 0x000ea200000e0000 */
[----:B------:R-:W-:Y:S01]  /*0790*/  NOP ;  /* 0x0000000000007918 */ /* 0x000fe20000000000 */
[----:B--2---:R-:W-:-:S13]  /*07a0*/  ISETP.NE.AND P0, PT, R2, 0x3, PT ;  /* 0x000000030200780c */ /* 0x004fda0003f05270 */
[----:B------:R-:W-:Y:S05]  /*07b0*/  @P0 BRA `(.L_x_11) ;  /* 0x0000000000300947 */ /* 0x000fea0003800000 */
[----:B-1----:R-:W1:Y:S01]  /*07c0*/  S2UR UR5, SR_CgaCtaId ;  /* 0x00000000000579c3 */ /* 0x002e620000008800 */
        /* <DEDUP_REMOVED lines=8> */
[----:B-1----:R2:W1:Y:S01]  /*0850*/  SYNCS.EXCH.64 URZ, [UR5+0x50], UR10 ;  /* 0x0000500a05ff75b2 */ /* 0x0024620008000100 */
[----:B------:R2:W1:Y:S02]  /*0860*/  SYNCS.EXCH.64 URZ, [UR5+0x58], UR10 ;  /* 0x0000580a05ff75b2 */ /* 0x0004640008000100 */
[----:B--2---:R-:W-:Y:S01]  /*0870*/  NOP ;  /* 0x0000000000007918 */ /* 0x004fe20000000000 */
.L_x_11:
[----:B------:R-:W2:Y:S01]  /*0880*/  SHFL.IDX PT, R2, R69, RZ, 0x1f ;  /* 0x00001fff45027589 */ /* 0x000ea200000e0000 */
[----:B------:R-:W-:Y:S01]  /*0890*/  NOP ;  /* 0x0000000000007918 */ /* 0x000fe20000000000 */
[----:B--2---:R-:W-:-:S13]  /*08a0*/  ISETP.NE.AND P0, PT, R2, 0x4, PT ;  /* 0x000000040200780c */ /* 0x004fda0003f05270 */
[----:B------:R-:W-:Y:S05]  /*08b0*/  @P0 BRA `(.L_x_12) ;  /* 0x00000000004c0947 */ /* 0x000fea0003800000 */
[----:B-1----:R-:W1:Y:S01]  /*08c0*/  S2UR UR5, SR_CgaCtaId ;  /* 0x00000000000579c3 */ /* 0x002e620000008800 */
[----:B------:R-:W-:Y:S01]  /*08d0*/  UMOV UR9, 0x100 ;  /* 0x0000010000097882 */ /* 0x000fe20000000000 */
[----:B------:R-:W-:Y:S01]  /*08e0*/  UMOV UR7, 0x400 ;  /* 0x0000040000077882 */ /* 0x000fe20000000000 */
[----:B------:R-:W-:Y:S01]  /*08f0*/  USEL UR9, UR9, 0xe0, UP2 ;  /* 0x000000e009097887 */ /* 0x000fe20009000000 */
[----:B------:R-:W-:Y:S01]  /*0900*/  UMOV UR4, 0x1 ;  /* 0x0000000100047882 */ /* 0x000fe20000000000 */
[----:B------:R-:W-:Y:S01]  /*0910*/  ELECT P0, URZ, PT ;  /* 0x0000000000ff782f */ /* 0x000fe20003800000 */
[----:B------:R-:W-:-:S04]  /*0920*/  UIADD3 UR10, UPT, UPT, -UR4, 0x100000, URZ ;  /* 0x00100000040a7890 */ /* 0x000fc8000fffe1ff */
[----:B------:R-:W-:Y:S02]  /*0930*/  USHF.L.U32 UR11, UR10, 0xb, URZ ;  /* 0x0000000b0a0b7899 */ /* 0x000fe400080006ff */
[----:B------:R-:W-:Y:S02]  /*0940*/  USHF.L.U32 UR10, UR10, 0x1, URZ ;  /* 0x000000010a0a7899 */ /* 0x000fe400080006ff */
[----:B------:R-:W-:-:S04]  /*0950*/  UIADD3 UR12, UPT, UPT, -UR9, 0x100000, URZ ;  /* 0x00100000090c7890 */ /* 0x000fc8000fffe1ff */
[----:B------:R-:W-:Y:S02]  /*0960*/  USHF.L.U32 UR13, UR12, 0xb, URZ ;  /* 0x0000000b0c0d7899 */ /* 0x000fe400080006ff */
[----:B------:R-:W-:Y:S02]  /*0970*/  USHF.L.U32 UR12, UR12, 0x1, URZ ;  /* 0x000000010c0c7899 */ /* 0x000fe400080006ff */
[----:B-1----:R-:W-:Y:S01]  /*0980*/  ULEA UR5, UR5, UR7, 0x18 ;  /* 0x0000000705057291 */ /* 0x002fe2000f8ec0ff */
[----:B------:R-:W1:Y:S11]  /*0990*/  FENCE.VIEW.ASYNC.S ;  /* 0x00000000000073c6 */ /* 0x000e760000000000 */
[----:B-1----:R2:W1:Y:S01]  /*09a0*/  SYNCS.EXCH.64 URZ, [UR5+0x60], UR10 ;  /* 0x0000600a05ff75b2 */ /* 0x0024620008000100 */
[----:B------:R2:W1:Y:S01]  /*09b0*/  SYNCS.EXCH.64 URZ, [UR5+0x70], UR12 ;  /* 0x0000700c05ff75b2 */ /* 0x0004620008000100 */
[----:B------:R2:W1:Y:S01]  /*09c0*/  SYNCS.EXCH.64 URZ, [UR5+0x68], UR10 ;  /* 0x0000680a05ff75b2 */ /* 0x0004620008000100 */
[----:B------:R2:W1:Y:S02]  /*09d0*/  SYNCS.EXCH.64 URZ, [UR5+0x78], UR12 ;  /* 0x0000780c05ff75b2 */ /* 0x0004640008000100 */
[----:B--2---:R-:W-:Y:S01]  /*09e0*/  NOP ;  /* 0x0000000000007918 */ /* 0x004fe20000000000 */
.L_x_12:
        /* <DEDUP_REMOVED lines=22> */
[----:B------:R2:W1:Y:S01]  /*0b50*/  SYNCS.EXCH.64 URZ, [UR7+0xb0], UR4 ;  /* 0x0000b00407ff75b2 */ /* 0x0004620008000100 */
[----:B------:R2:W1:Y:S01]  /*0b60*/  SYNCS.EXCH.64 URZ, [UR7+0x98], UR10 ;  /* 0x0000980a07ff75b2 */ /* 0x0004620008000100 */
[----:B------:R2:W1:Y:S02]  /*0b70*/  SYNCS.EXCH.64 URZ, [UR7+0xb8], UR4 ;  /* 0x0000b80407ff75b2 */ /* 0x0004640008000100 */
[----:B--2---:R-:W-:Y:S01]  /*0b80*/  NOP ;  /* 0x0000000000007918 */ /* 0x004fe20000000000 */
.L_x_13:
        /* <DEDUP_REMOVED lines=18> */
.L_x_14:
[----:B-1----:R-:W1:Y:S01]  /*0cb0*/  S2UR UR5, SR_CTAID.X ;  /* 0x00000000000579c3 */ /* 0x002e620000002500 */
[----:B------:R-:W-:-:S05]  /*0cc0*/  CS2R.32 R63, SR_CgaSize ;  /* 0x00000000003f7805 */ /* 0x000fca0000008a00 */
[----:B------:R-:W-:-:S05]  /*0cd0*/  IMAD R63, R63, -0xa0, RZ ;  /* 0xffffff603f3f7824 */ /* 0x000fca00078e02ff */
[----:B------:R-:W-:-:S14]  /*0ce0*/  R2UR UR9, R63 ;  /* 0x000000003f0972ca */ /* 0x000fdc00000e0000 */
[----:B------:R-:W2:Y:S01]  /*0cf0*/  LDCU UR9, c[0x0][UR9+0x2b0] ;  /* 0x00005600090977ac */ /* 0x000ea20008000800 */
[----:B------:R-:W-:Y:S01]  /*0d00*/  NOP ;  /* 0x0000000000007918 */ /* 0x000fe20000000000 */
[----:B------:R-:W-:-:S05]  /*0d10*/  CS2R.32 R63, SR_CgaSize ;  /* 0x00000000003f7805 */ /* 0x000fca0000008a00 */
[----:B------:R-:W-:-:S05]  /*0d20*/  IMAD R63, R63, -0xa0, RZ ;  /* 0xffffff603f3f7824 */ /* 0x000fca00078e02ff */
[----:B------:R-:W-:-:S14]  /*0d30*/  R2UR UR7, R63 ;  /* 0x000000003f0772ca */ /* 0x000fdc00000e0000 */
[----:B------:R-:W3:Y:S01]  /*0d40*/  LDCU UR7, c[0x0][UR7+0x2b4] ;  /* 0x00005680070777ac */ /* 0x000ee20008000800 */
[----:B------:R-:W4:Y:S08]  /*0d50*/  S2UR UR4, SR_CTAID.Y ;  /* 0x00000000000479c3 */ /* 0x000f300000002600 */
[----:B------:R-:W3:Y:S01]  /*0d60*/  LDC R10, c[0x0][0xb24] ;  /* 0x0002c900ff0a7b82 */ /* 0x000ee20000000800 */
[----:B-1----:R-:W-:-:S02]  /*0d70*/  I2FP.F32.U32 R63, UR5 ;  /* 0x00000005003f7c45 */ /* 0x002fc40008201000 */
[----:B------:R-:W-:-:S05]  /*0d80*/  CS2R.32 R3, SR_CgaSize ;  /* 0x0000000000037805 */ /* 0x000fca0000008a00 */
[----:B------:R-:W-:-:S06]  /*0d90*/  IMAD R3, R3, -0xa0, RZ ;  /* 0xffffff6003037824 */ /* 0x000fcc00078e02ff */
[----:B------:R-:W1:Y:S01]  /*0da0*/  LDC R3, c[0x0][R3+0x2a0] ;  /* 0x0000a80003037b82 */ /* 0x000e620000000800 */
[----:B------:R-:W-:Y:S01]  /*0db0*/  MOV R15, UR5 ;  /* 0x00000005000f7c02 */ /* 0x000fe20008000f00 */
[----:B--2---:R-:W-:Y:S01]  /*0dc0*/  FMUL R63, R63, UR9 ;  /* 0x000000093f3f7c20 */ /* 0x004fe20008400000 */
[----:B----4-:R-:W-:Y:S02]  /*0dd0*/  I2FP.F32.U32 R62, UR4 ;  /* 0x00000004003e7c45 */ /* 0x010fe40008201000 */
[----:B------:R-:W-:-:S05]  /*0de0*/  CS2R.32 R2, SR_CgaSize ;  /* 0x0000000000027805 */ /* 0x000fca0000008a00 */
[----:B------:R-:W-:-:S06]  /*0df0*/  IMAD R2, R2, -0xa0, RZ ;  /* 0xffffff6002027824 */ /* 0x000fcc00078e02ff */
[----:B------:R-:W2:Y:S01]  /*0e00*/  LDC R2, c[0x0][R2+0x2a4] ;  /* 0x0000a90002027b82 */ /* 0x000ea20000000800 */
[----:B------:R-:W-:Y:S01]  /*0e10*/  MOV R14, UR4 ;  /* 0x00000004000e7c02 */ /* 0x000fe20008000f00 */
[----:B------:R-:W4:Y:S01]  /*0e20*/  F2I.U32.TRUNC.NTZ R63, R63 ;  /* 0x0000003f003f7305 */ /* 0x000f22000020f000 */
[----:B---3--:R-:W-:-:S05]  /*0e30*/  FMUL R62, R62, UR7 ;  /* 0x000000073e3e7c20 */ /* 0x008fca0008400000 */
[----:B------:R-:W-:Y:S01]  /*0e40*/  BAR.SYNC.DEFER_BLOCKING 0x0 ;  /* 0x0000000000007b1d */ /* 0x000fe20000010000 */
[----:B------:R-:W-:-:S05]  /*0e50*/  ISETP.GE.AND P0, PT, R10, 0x1, PT ;  /* 0x000000010a00780c */ /* 0x000fca0003f06270 */
[----:B------:R-:W3:Y:S02]  /*0e60*/  F2I.U32.TRUNC.NTZ R62, R62 ;  /* 0x0000003e003e7305 */ /* 0x000ee4000020f000 */
[----:B------:R-:W2:Y:S01]  /*0e70*/  S2UR UR36, SR_CTAID.Z ;  /* 0x00000000002479c3 */ /* 0x000ea20000002700 */
[----:B----4-:R-:W-:-:S05]  /*0e80*/  IADD3 R63, PT, PT, -R63, RZ, RZ ;  /* 0x000000ff3f3f7210 */ /* 0x010fca0007ffe1ff */
[----:B-1----:R-:W-:Y:S01]  /*0e90*/  IMAD R63, R3, R63, UR5 ;  /* 0x00000005033f7e24 */ /* 0x002fe2000f8e023f */
[----:B---3--:R-:W-:-:S05]  /*0ea0*/  IADD3 R62, PT, PT, -R62, RZ, RZ ;  /* 0x000000ff3e3e7210 */ /* 0x008fca0007ffe1ff */
[----:B--2---:R-:W-:Y:S01]  /*0eb0*/  IMAD R62, R2, R62, UR4 ;  /* 0x00000004023e7e24 */ /* 0x004fe2000f8e023e */
[----:B------:R-:W-:Y:S06]  /*0ec0*/  @!P0 BRA `(.L_x_15) ;  /* 0x0000000000b88947 */ /* 0x000fec0003800000 */
[----:B------:R-:W1:Y:S01]  /*0ed0*/  LDC.64 R4, c[0x0][0xb18] ;  /* 0x0002c600ff047b82 */ /* 0x000e620000000a00 */
[----:B------:R-:W-:-:S07]  /*0ee0*/  ISETP.NE.AND P0, PT, R10, 0x1, PT ;  /* 0x000000010a00780c */ /* 0x000fce0003f05270 */
[----:B------:R-:W2:Y:S08]  /*0ef0*/  LDC R9, c[0x0][0xb0c] ;  /* 0x0002c300ff097b82 */ /* 0x000eb00000000800 */
[----:B------:R-:W3:Y:S08]  /*0f00*/  LDC R12, c[0x0][0x370] ;  /* 0x0000dc00ff0c7b82 */ /* 0x000ef00000000800 */
[----:B------:R-:W4:Y:S01]  /*0f10*/  LDC R11, c[0x0][0x374] ;  /* 0x0000dd00ff0b7b82 */ /* 0x000f220000000800 */
[----:B-1----:R-:W-:-:S07]  /*0f20*/  ISETP.NE.AND P1, PT, R4, 0x1, PT ;  /* 0x000000010400780c */ /* 0x002fce0003f25270 */
[----:B------:R-:W3:Y:S01]  /*0f30*/  LDC.64 R6, c[0x0][0xb10] ;  /* 0x0002c400ff067b82 */ /* 0x000ee20000000a00 */
[----:B--2---:R-:W-:-:S07]  /*0f40*/  ISETP.NE.AND P2, PT, R9, 0x1, PT ;  /* 0x000000010900780c */ /* 0x004fce0003f45270 */
[----:B------:R-:W1:Y:S08]  /*0f50*/  LDC R8, c[0x0][0xb20] ;  /* 0x0002c800ff087b82 */ /* 0x000e700000000800 */
[----:B------:R-:W2:Y:S01]  /*0f60*/  LDC.64 R2, c[0x0][0xb28] ;  /* 0x0002ca00ff027b82 */ /* 0x000ea20000000a00 */
[----:B----4-:R-:W-:-:S04]  /*0f70*/  IMAD.HI.U32 R13, R11, R5, RZ ;  /* 0x000000050b0d7227 */ /* 0x010fc800078e00ff */
[----:B------:R-:W-:-:S04]  /*0f80*/  IMAD.HI.U32 R5, R14, R5, RZ ;  /* 0x000000050e057227 */ /* 0x000fc800078e00ff */
[----:B---3--:R-:W-:-:S05]  /*0f90*/  IMAD.HI.U32 R16, R12, R6, RZ ;  /* 0x000000060c107227 */ /* 0x008fca00078e00ff */
[-C--:B------:R-:W-:Y:S01]  /*0fa0*/  @P2 SHF.R.U32.HI R12, RZ, R7.reuse, R16 ;  /* 0x00000007ff0c2219 */ /* 0x080fe20000011610 */
[----:B------:R-:W-:Y:S01]  /*0fb0*/  IMAD.HI.U32 R16, R15, R6, RZ ;  /* 0x000000060f107227 */ /* 0x000fe200078e00ff */
[-C--:B-1----:R-:W-:Y:S02]  /*0fc0*/  @P1 SHF.R.U32.HI R11, RZ, R8.reuse, R13 ;  /* 0x00000008ff0b1219 */ /* 0x082fe4000001160d */
[----:B------:R-:W-:Y:S02]  /*0fd0*/  SHF.R.U32.HI R5, RZ, R8, R5 ;  /* 0x00000008ff057219 */ /* 0x000fe40000011605 */
[----:B------:R-:W-:Y:S02]  /*0fe0*/  SHF.R.U32.HI R16, RZ, R7, R16 ;  /* 0x00000007ff107219 */ /* 0x000fe40000011610 */
[----:B------:R-:W-:Y:S01]  /*0ff0*/  SEL R5, R14, R5, !P1 ;  /* 0x000000050e057207 */ /* 0x000fe20004800000 */
[----:B--2---:R-:W-:Y:S01]  /*1000*/  IMAD.HI.U32 R13, R11, R2, RZ ;  /* 0x000000020b0d7227 */ /* 0x004fe200078e00ff */
[----:B------:R-:W-:-:S03]  /*1010*/  SEL R16, R15, R16, !P2 ;  /* 0x000000100f107207 */ /* 0x000fc60005000000 */
[----:B------:R-:W-:Y:S01]  /*1020*/  IMAD.HI.U32 R6, R12, R2, RZ ;  /* 0x000000020c067227 */ /* 0x000fe200078e00ff */
[----:B------:R-:W-:-:S04]  /*1030*/  @P0 SHF.R.U32.HI R11, RZ, R3, R13 ;  /* 0x00000003ff0b0219 */ /* 0x000fc8000001160d */
[----:B------:R-:W-:Y:S01]  /*1040*/  @P0 SHF.R.U32.HI R12, RZ, R3, R6 ;  /* 0x00000003ff0c0219 */ /* 0x000fe20000011606 */
[----:B------:R-:W-:-:S04]  /*1050*/  IMAD R11, R11, R10, RZ ;  /* 0x0000000a0b0b7224 */ /* 0x000fc800078e02ff */
[----:B------:R-:W-:Y:S01]  /*1060*/  IMAD R6, R12, R10, RZ ;  /* 0x0000000a0c067224 */ /* 0x000fe200078e02ff */
[----:B------:R-:W-:-:S04]  /*1070*/  ISETP.GE.AND P1, PT, R5, R11, PT ;  /* 0x0000000b0500720c */ /* 0x000fc80003f26270 */
[----:B------:R-:W-:Y:S01]  /*1080*/  ISETP.GE.OR P1, PT, R16, R6, P1 ;  /* 0x000000061000720c */ /* 0x000fe20000f26670 */
[----:B------:R-:W-:-:S05]  /*1090*/  IMAD.HI.U32 R6, R5, R2, RZ ;  /* 0x0000000205067227 */ /* 0x000fca00078e00ff */
[----:B------:R-:W-:-:S04]  /*10a0*/  SHF.R.U32.HI R6, RZ, R3, R6 ;  /* 0x00000003ff067219 */ /* 0x000fc80000011606 */
[----:B------:R-:W-:-:S03]  /*10b0*/  SEL R6, R5, R6, !P0 ;  /* 0x0000000605067207 */ /* 0x000fc60004000000 */
[----:B------:R-:W-:Y:S01]  /*10c0*/  @!P1 IMAD.HI.U32 R7, R16, R2, RZ ;  /* 0x0000000210079227 */ /* 0x000fe200078e00ff */
[----:B------:R-:W-:-:S04]  /*10d0*/  IADD3 R2, PT, PT, -R6, RZ, RZ ;  /* 0x000000ff06027210 */ /* 0x000fc80007ffe1ff */
[----:B------:R-:W-:Y:S01]  /*10e0*/  @!P1 SHF.R.U32.HI R3, RZ, R3, R7 ;  /* 0x00000003ff039219 */ /* 0x000fe20000011607 */
[----:B------:R-:W-:Y:S01]  /*10f0*/  IMAD R2, R10, R2, R5 ;  /* 0x000000020a027224 */ /* 0x000fe200078e0205 */
[----:B------:R-:W-:Y:S02]  /*1100*/  IADD3 R7, PT, PT, -R5, RZ, RZ ;  /* 0x000000ff05077210 */ /* 0x000fe40007ffe1ff */
[----:B------:R-:W-:-:S03]  /*1110*/  @!P1 SEL R3, R16, R3, !P0 ;  /* 0x0000000310039207 */ /* 0x000fc60004000000 */
[----:B------:R-:W-:Y:S02]  /*1120*/  IMAD R7, R4, R7, R14 ;  /* 0x0000000704077224 */ /* 0x000fe400078e020e */
[--C-:B------:R-:W-:Y:S02]  /*1130*/  @!P1 IMAD.IADD R6, R6, 0x1, -R3.reuse ;  /* 0x0000000106069824 */ /* 0x100fe400078e0a03 */
[----:B------:R-:W-:Y:S01]  /*1140*/  @!P1 IMAD R3, R2, R12, R3 ;  /* 0x0000000c02039224 */ /* 0x000fe200078e0203 */
[----:B------:R-:W-:Y:S01]  /*1150*/  IADD3 R2, PT, PT, -R16, RZ, RZ ;  /* 0x000000ff10027210 */ /* 0x000fe20007ffe1ff */
[----:B------:R-:W-:Y:S02]  /*1160*/  @!P1 IMAD R5, R6, R10, R16 ;  /* 0x0000000a06059224 */ /* 0x000fe400078e0210 */
[----:B------:R-:W-:Y:S02]  /*1170*/  @!P1 IMAD.MOV.U32 R16, RZ, RZ, R3 ;  /* 0x000000ffff109224 */ /* 0x000fe400078e0003 */
[----:B------:R-:W-:-:S02]  /*1180*/  IMAD R2, R9, R2, R15 ;  /* 0x0000000209027224 */ /* 0x000fc400078e020f */
[----:B------:R-:W-:Y:S02]  /*1190*/  IMAD R14, R5, R4, R7 ;  /* 0x00000004050e7224 */ /* 0x000fe400078e0207 */
[----:B------:R-:W-:Y:S02]  /*11a0*/  IMAD R15, R16, R9, R2 ;  /* 0x00000009100f7224 */ /* 0x000fe400078e0202 */
.L_x_15:
[----:B------:R-:W1:Y:S01]  /*11b0*/  LDCU UR4, c[0x0][0xb30] ;  /* 0x00016600ff0477ac */ /* 0x000e620008000800 */
[----:B------:R-:W2:Y:S08]  /*11c0*/  S2UR UR37, SR_CgaCtaId ;  /* 0x00000000002579c3 */ /* 0x000eb00000008800 */
[----:B------:R-:W3:Y:S01]  /*11d0*/  LDC R26, c[0x0][0xb24] ;  /* 0x0002c900ff1a7b82 */ /* 0x000ee20000000800 */
[----:B-1----:R-:W-:-:S09]  /*11e0*/  UISETP.NE.AND UP1, UPT, UR4, 0x1, UPT ;  /* 0x000000010400788c */ /* 0x002fd2000bf25270 */
[----:B--2---:R-:W-:Y:S05]  /*11f0*/  BRA.U UP1, `(.L_x_16) ;  /* 0x0000000101407547 */ /* 0x004fea000b800000 */
[----:B------:R-:W1:Y:S08]  /*1200*/  LDC.64 R4, c[0x0][0xb10] ;  /* 0x0002c400ff047b82 */ /* 0x000e700000000a00 */
[----:B------:R-:W2:Y:S08]  /*1210*/  LDC.64 R2, c[0x0][0xb18] ;  /* 0x0002c600ff027b82 */ /* 0x000eb00000000a00 */
[----:B------:R-:W4:Y:S08]  /*1220*/  LDC R6, c[0x0][0xb20] ;  /* 0x0002c800ff067b82 */ /* 0x000f300000000800 */
[----:B------:R-:W3:Y:S01]  /*1230*/  LDC R7, c[0x0][0xb0c] ;  /* 0x0002c300ff077b82 */ /* 0x000ee20000000800 */
[----:B-1----:R-:W-:-:S05]  /*1240*/  IMAD.HI.U32 R4, R15, R4, RZ ;  /* 0x000000040f047227 */ /* 0x002fca00078e00ff */
[----:B------:R-:W-:Y:S01]  /*1250*/  SHF.R.U32.HI R4, RZ, R5, R4 ;  /* 0x00000005ff047219 */ /* 0x000fe20000011604 */
[----:B--2---:R-:W-:Y:S01]  /*1260*/  IMAD.HI.U32 R3, R14, R3, RZ ;  /* 0x000000030e037227 */ /* 0x004fe200078e00ff */
[----:B------:R-:W-:-:S04]  /*1270*/  ISETP.NE.AND P0, PT, R2, 0x1, PT ;  /* 0x000000010200780c */ /* 0x000fc80003f05270 */
[----:B----4-:R-:W-:-:S04]  /*1280*/  SHF.R.U32.HI R3, RZ, R6, R3 ;  /* 0x00000006ff037219 */ /* 0x010fc80000011603 */
[----:B------:R-:W-:Y:S02]  /*1290*/  SEL R3, R14, R3, !P0 ;  /* 0x000000030e037207 */ /* 0x000fe40004000000 */
[----:B---3--:R-:W-:-:S04]  /*12a0*/  ISETP.NE.AND P1, PT, R7, 0x1, PT ;  /* 0x000000010700780c */ /* 0x008fc80003f25270 */
[----:B------:R-:W-:-:S05]  /*12b0*/  SEL R4, R15, R4, !P1 ;  /* 0x000000040f047207 */ /* 0x000fca0004800000 */
[----:B------:R-:W-:Y:S02]  /*12c0*/  IMAD.IADD R5, R3, 0x1, -R4 ;  /* 0x0000000103057824 */ /* 0x000fe400078e0a04 */
[----:B------:R-:W-:Y:S02]  /*12d0*/  IMAD.IADD R3, R4, 0x1, -R3 ;  /* 0x0000000104037824 */ /* 0x000fe400078e0a03 */
[----:B------:R-:W-:Y:S02]  /*12e0*/  IMAD R15, R5, R7, R15 ;  /* 0x00000007050f7224 */ /* 0x000fe400078e020f */
[----:B------:R-:W-:-:S07]  /*12f0*/  IMAD R14, R3, R2, R14 ;  /* 0x00000002030e7224 */ /* 0x000fce00078e020e */
.L_x_16:
[----:B------:R-:W-:Y:S01]  /*1300*/  BAR.SYNC.DEFER_BLOCKING 0x0 ;  /* 0x0000000000007b1d */ /* 0x000fe20000010000 */
[----:B------:R-:W-:Y:S01]  /*1310*/  UISETP.NE.AND UP1, UPT, UR8, 0x2, UPT ;  /* 0x000000020800788c */ /* 0x000fe2000bf25270 */
[----:B------:R-:W-:Y:S02]  /*1320*/  ISETP.NE.OR P5, PT, R0, 0x2, !P5 ;  /* 0x000000020000780c */ /* 0x000fe40006fa5670 */
[----:B------:R-:W-:-:S06]  /*1330*/  LOP3.LUT R2, R75, 0x1f, RZ, 0xc0, !PT ;  /* 0x0000001f4b027812 */ /* 0x000fcc00078ec0ff */
[----:B------:R-:W-:Y:S05]  /*1340*/  BRA.U UP1, `(.L_x_17) ;  /* 0x00000011010c7547 */ /* 0x000fea000b800000 */
[----:B------:R-:W1:Y:S01]  /*1350*/  LDCU UR13, c[0x0][0x38c] ;  /* 0x00007180ff0d77ac */ /* 0x000e620008000800 */
[----:B------:R-:W2:Y:S01]  /*1360*/  LDC R8, c[0x0][0x370] ;  /* 0x0000dc00ff087b82 */ /* 0x000ea20000000800 */
[----:B------:R-:W-:Y:S01]  /*1370*/  PLOP3.LUT P1, PT, PT, PT, UP2, 0x80, 0x8 ;  /* 0x000000000008781c */ /* 0x000fe20003f2f028 */
[----:B------:R-:W-:Y:S01]  /*1380*/  IMAD.MOV.U32 R17, RZ, RZ, 0x1 ;  /* 0x00000001ff117424 */ /* 0x000fe200078e00ff */
[----:B------:R-:W-:Y:S01]  /*1390*/  ISETP.EQ.OR P4, PT, R2, RZ, P5 ;  /* 0x000000ff0200720c */ /* 0x000fe20002f82670 */
[----:B------:R-:W-:Y:S01]  /*13a0*/  IMAD.MOV.U32 R16, RZ, RZ, RZ ;  /* 0x000000ffff107224 */ /* 0x000fe200078e00ff */
[----:B------:R-:W-:Y:S02]  /*13b0*/  PLOP3.LUT P1, PT, P1, PT, PT, 0x8, 0x80 ;  /* 0x000000000080781c */ /* 0x000fe40000f2e170 */
[----:B------:R-:W-:Y:S01]  /*13c0*/  CS2R R12, SRZ ;  /* 0x00000000000c7805 */ /* 0x000fe2000001ff00 */
[----:B------:R-:W-:Y:S01]  /*13d0*/  IMAD.MOV.U32 R11, RZ, RZ, 0x1 ;  /* 0x00000001ff0b7424 */ /* 0x000fe200078e00ff */
[----:B------:R-:W4:Y:S01]  /*13e0*/  LDC R0, c[0x0][0x374] ;  /* 0x0000dd00ff007b82 */ /* 0x000f220000000800 */
[----:B------:R-:W2:Y:S01]  /*13f0*/  LDCU.64 UR22, c[0x0][0x348] ;  /* 0x00006900ff1677ac */ /* 0x000ea20008000a00 */
[----:B------:R-:W-:Y:S01]  /*1400*/  UMOV UR6, URZ ;  /* 0x000000ff00067c82 */ /* 0x000fe20008000000 */
[----:B-1----:R-:W-:-:S04]  /*1410*/  UIADD3 UR5, UPT, UPT, UR13, 0x1f, URZ ;  /* 0x0000001f0d057890 */ /* 0x002fc8000fffe0ff */
[----:B------:R-:W-:-:S04]  /*1420*/  USHF.R.S32.HI UR4, URZ, 0x1f, UR5 ;  /* 0x0000001fff047899 */ /* 0x000fc80008011405 */
[----:B------:R-:W-:-:S04]  /*1430*/  ULEA.HI UR4, UR4, UR5, URZ, 0x5 ;  /* 0x0000000504047291 */ /* 0x000fc8000f8f28ff */
[----:B------:R-:W-:Y:S02]  /*1440*/  USHF.R.S32.HI UR15, URZ, 0x5, UR4 ;  /* 0x00000005ff0f7899 */ /* 0x000fe40008011404 */
[----:B------:R-:W-:Y:S02]  /*1450*/  UIADD3 UR4, UPT, UPT, UR13, -0x1, URZ ;  /* 0xffffffff0d047890 */ /* 0x000fe4000fffe0ff */
[----:B------:R-:W-:Y:S02]  /*1460*/  UISETP.LT.U32.AND UP0, UPT, UR15, 0x2, UPT ;  /* 0x000000020f00788c */ /* 0x000fe4000bf01070 */
[----:B------:R-:W-:Y:S02]  /*1470*/  UISETP.GE.U32.AND UP1, UPT, UR4, -0x3f, UPT ;  /* 0xffffffc10400788c */ /* 0x000fe4000bf26070 */
[----:B------:R-:W-:Y:S02]  /*1480*/  USEL UR14, UR15, 0x2, UP0 ;  /* 0x000000020f0e7887 */ /* 0x000fe40008000000 */
[----:B------:R-:W-:-:S02]  /*1490*/  UIADD3 UR13, UPT, UPT, UR13, 0x3e, URZ ;  /* 0x0000003e0d0d7890 */ /* 0x000fc4000fffe0ff */
[----:B------:R-:W-:Y:S02]  /*14a0*/  UIADD3 UR5, UPT, UPT, UR14, -0x1, URZ ;  /* 0xffffffff0e057890 */ /* 0x000fe4000fffe0ff */
[----:B------:R-:W-:-:S03]  /*14b0*/  UIADD3 UR7, UPT, UPT, UR15, -UR14, URZ ;  /* 0x8000000e0f077290 */ /* 0x000fc6000fffe0ff */
[----:B------:R-:W-:-:S04]  /*14c0*/  @UP1 UIADD3 UR5, UPT, UPT, UR14, URZ, URZ ;  /* 0x000000ff0e051290 */ /* 0x000fc8000fffe0ff */
[----:B--2---:R-:W-:-:S12]  /*14d0*/  UIADD3 UR5, UPT, UPT, UR5, 0x1, URZ ;  /* 0x0000000105057890 */ /* 0x004fd8000fffe0ff */
.L_x_35:
[----:B------:R-:W-:Y:S01]  /*14e0*/  UISETP.NE.AND UP0, UPT, UR37, URZ, UPT ;  /* 0x000000ff2500728c */ /* 0x000fe2000bf05270 */
[----:B------:R-:W1:Y:S08]  /*14f0*/  S2UR UR37, SR_CgaCtaId ;  /* 0x00000000002579c3 */ /* 0x000e700000008800 */
[----:B------:R-:W-:Y:S05]  /*1500*/  BRA.U UP0, `(.L_x_18) ;  /* 0x0000000100347547 */ /* 0x000fea000b800000 */
[----:B------:R-:W2:Y:S01]  /*1510*/  S2R R2, SR_CgaCtaId ;  /* 0x0000000000027919 */ /* 0x000ea20000008800 */
[----:B------:R-:W-:-:S04]  /*1520*/  MOV R3, 0x400 ;  /* 0x0000040000037802 */ /* 0x000fc80000000f00 */
[----:B--2---:R-:W-:Y:S02]  /*1530*/  LEA R2, R2, R3, 0x18 ;  /* 0x0000000302027211 */ /* 0x004fe400078ec0ff */
[----:B------:R-:W-:-:S03]  /*1540*/  SHF.L.U32 R3, R11, 0x1f, RZ ;  /* 0x0000001f0b037819 */ /* 0x000fc600000006ff */
[----:B------:R-:W-:-:S04]  /*1550*/  IMAD R2, R12, 0x8, R2 ;  /* 0x000000080c027824 */ /* 0x000fc800078e0202 */
[----:B------:R-:W2:Y:S02]  /*1560*/  SYNCS.PHASECHK.TRANS64.TRYWAIT P0, [R2+URZ+0xd0], R3 ;  /* 0x0000d003020075a7 */ /* 0x000ea400080011ff */
[----:B--2---:R-:W-:Y:S05]  /*1570*/  @!P0 BRA `(.L_x_19) ;  /* 0x0000005400508947 */ /* 0x004fea0003800000 */
.L_x_113:
[----:B------:R-:W-:Y:S01]  /*1580*/  VIADD R12, R12, 0x1 ;  /* 0x000000010c0c7836 */ /* 0x000fe20000000000 */
[----:B------:R2:W-:Y:S04]  /*1590*/  SYNCS.ARRIVE.TRANS64.A1T0 RZ, [R2+URZ+0xc0], RZ ;  /* 0x0000c0ff02ff79a7 */ /* 0x0005e800081000ff */
[----:B------:R-:W-:-:S04]  /*15a0*/  ISETP.NE.AND P0, PT, R12, 0x2, PT ;  /* 0x000000020c00780c */ /* 0x000fc80003f05270 */
[----:B------:R-:W-:Y:S02]  /*15b0*/  SEL R12, R12, RZ, P0 ;  /* 0x000000ff0c0c7207 */ /* 0x000fe40000000000 */
[----:B--2---:R-:W-:-:S04]  /*15c0*/  SEL R2, RZ, 0x1, P0 ;  /* 0x00000001ff027807 */ /* 0x004fc80000000000 */
[----:B------:R-:W-:-:S07]  /*15d0*/  LOP3.LUT R11, R11, R2, RZ, 0x3c, !PT ;  /* 0x000000020b0b7212 */ /* 0x000fce00078e3cff */
.L_x_18:
[----:B------:R-:W-:Y:S01]  /*15e0*/  UMOV UR4, 0x400 ;  /* 0x0000040000047882 */ /* 0x000fe20000000000 */
[----:B------:R-:W-:Y:S01]  /*15f0*/  SHF.L.U32 R2, R17, 0x1f, RZ ;  /* 0x0000001f11027819 */ /* 0x000fe200000006ff */
[----:B-1----:R-:W-:Y:S01]  /*1600*/  ULEA UR4, UR37, UR4, 0x18 ;  /* 0x0000000425047291 */ /* 0x002fe2000f8ec0ff */
[----:B------:R-:W-:Y:S01]  /*1610*/  R2UR UR35, R15 ;  /* 0x000000000f2372ca */ /* 0x000fe200000e0000 */
[----:B------:R-:W-:Y:S01]  /*1620*/  UISETP.GE.U32.AND UP0, UPT, UR13, 0x3f, UPT ;  /* 0x0000003f0d00788c */ /* 0x000fe2000bf06070 */
[----:B------:R-:W-:Y:S01]  /*1630*/  R2UR UR11, R14 ;  /* 0x000000000e0b72ca */ /* 0x000fe200000e0000 */
[----:B------:R-:W-:Y:S01]  /*1640*/  ULEA UR8, UR6, UR4, 0x3 ;  /* 0x0000000406087291 */ /* 0x000fe2000f8e18ff */
[----:B------:R-:W-:-:S08]  /*1650*/  UMOV UR24, URZ ;  /* 0x000000ff00187c82 */ /* 0x000fd00008000000 */
[----:B------:R1:W2:Y:S01]  /*1660*/  SYNCS.PHASECHK.TRANS64.TRYWAIT P0, [UR8+0x10], R2 ;  /* 0x00001002ff0075a7 */ /* 0x0002a20008001108 */
[----:B------:R-:W-:Y:S02]  /*1670*/  USHF.L.U32 UR35, UR35, 0x6, URZ ;  /* 0x0000000623237899 */ /* 0x000fe400080006ff */
[----:B------:R-:W-:Y:S01]  /*1680*/  USHF.L.U32 UR11, UR11, 0x6, URZ ;  /* 0x000000060b0b7899 */ /* 0x000fe200080006ff */
[----:B------:R-:W-:Y:S11]  /*1690*/  BRA.U !UP0, `(.L_x_20) ;  /* 0x0000000108a47547 */ /* 0x000ff6000b800000 */
[----:B------:R-:W-:Y:S01]  /*16a0*/  UMOV UR16, URZ ;  /* 0x000000ff00107c82 */ /* 0x000fe20008000000 */
[----:B------:R-:W-:-:S05]  /*16b0*/  UMOV UR17, UR6 ;  /* 0x0000000600117c82 */ /* 0x000fca0008000000 */
.L_x_25:
[----:B-1----:R-:W-:Y:S01]  /*16c0*/  ULEA UR33, UR17, UR4, 0x3 ;  /* 0x0000000411217291 */ /* 0x002fe2000f8e18ff */
[----:B--2---:R-:W-:Y:S01]  /*16d0*/  @!P5 MOV R3, 0x4000 ;  /* 0x000040000003d802 */ /* 0x004fe20000000f00 */
[----:B--2---:R-:W-:Y:S10]  /*16e0*/  @P0 BRA `(.L_x_21) ;  /* 0x00000000000c0947 */ /* 0x004ff40003800000 */
[----:B------:R-:W-:-:S04]  /*16f0*/  SHF.L.U32 R4, R17, 0x1f, RZ ;  /* 0x0000001f11047819 */ /* 0x000fc800000006ff */
[----:B------:R-:W2:Y:S02]  /*1700*/  SYNCS.PHASECHK.TRANS64.TRYWAIT P0, [UR33+0x10], R4 ;  /* 0x00001004ff0075a7 */ /* 0x000ea40008001121 */
[----:B--2---:R-:W-:Y:S05]  /*1710*/  @!P0 BRA `(.L_x_22) ;  /* 0x0000005000fc8947 */ /* 0x004fea0003800000 */
.L_x_21:
[----:B------:R2:W-:Y:S01]  /*1720*/  @!P5 SYNCS.ARRIVE.TRANS64 RZ, [UR33], R3 ;  /* 0x00000003ffffd9a7 */ /* 0x0005e20008000021 */
[----:B------:R-:W-:Y:S04]  /*1730*/  BSSY.RECONVERGENT B0, `(.L_x_23) ;  /* 0x0000003000007945 */ /* 0x000fe80003800200 */
[----:B------:R-:W-:Y:S05]  /*1740*/  @P4 BRA `(.L_x_24) ;  /* 0x0000000000044947 */ /* 0x000fea0003800000 */
[----:B------:R-:W-:Y:S05]  /*1750*/  BPT.TRAP 0x1 ;  /* 0x000000040000795c */ /* 0x000fea0000300000 */
.L_x_24:
[----:B------:R-:W-:Y:S05]  /*1760*/  BSYNC.RECONVERGENT B0 ;  /* 0x0000000000007941 */ /* 0x000fea0003800200 */
.L_x_23:
[----:B------:R-:W-:Y:S02]  /*1770*/  UIADD3 UR6, UPT, UPT, UR17, 0x1, URZ ;  /* 0x0000000111067890 */ /* 0x000fe4000fffe0ff */
[----:B------:R-:W-:Y:S02]  /*1780*/  UIADD3 UR26, UP1, UPT, UR22, 0x80, URZ ;  /* 0x00000080161a7890 */ /* 0x000fe4000ff3e0ff */
[----:B------:R-:W-:Y:S02]  /*1790*/  UISETP.NE.AND UP0, UPT, UR6, 0x2, UPT ;  /* 0x000000020600788c */ /* 0x000fe4000bf05270 */
[----:B------:R-:W-:Y:S02]  /*17a0*/  USHF.L.U32 UR34, UR16, 0x5, URZ ;  /* 0x0000000510227899 */ /* 0x000fe400080006ff */
[----:B------:R-:W-:Y:S02]  /*17b0*/  USEL UR9, URZ, 0x1, UP0 ;  /* 0x00000001ff097887 */ /* 0x000fe40008000000 */
[----:B------:R-:W-:-:S02]  /*17c0*/  USEL UR6, UR6, URZ, UP0 ;  /* 0x000000ff06067287 */ /* 0x000fc40008000000 */
[----:B------:R-:W-:Y:S02]  /*17d0*/  UIADD3 UR20, UP0, UPT, UR22, 0x180, URZ ;  /* 0x0000018016147890 */ /* 0x000fe4000ff1e0ff */
[----:B------:R-:W-:Y:S01]  /*17e0*/  ULEA UR8, UR6, UR4, 0x3 ;  /* 0x0000000406087291 */ /* 0x000fe2000f8e18ff */
[----:B------:R-:W-:Y:S01]  /*17f0*/  LOP3.LUT R17, R17, UR9, RZ, 0x3c, !PT ;  /* 0x0000000911117c12 */ /* 0x000fe2000f8e3cff */
[----:B------:R-:W-:Y:S02]  /*1800*/  UIADD3.X UR27, UPT, UPT, URZ, UR23, URZ, UP1, !UPT ;  /* 0x00000017ff1b7290 */ /* 0x000fe40008ffe4ff */
[----:B------:R-:W-:Y:S01]  /*1810*/  UIADD3.X UR21, UPT, UPT, URZ, UR23, URZ, UP0, !UPT ;  /* 0x00000017ff157290 */ /* 0x000fe200087fe4ff */
[----:B-1----:R-:W-:Y:S01]  /*1820*/  SHF.L.U32 R2, R17, 0x1f, RZ ;  /* 0x0000001f11027819 */ /* 0x002fe200000006ff */
[----:B------:R-:W-:Y:S01]  /*1830*/  UMOV UR18, 0x0 ;  /* 0x0000000000127882 */ /* 0x000fe20000000000 */
[----:B------:R-:W-:Y:S01]  /*1840*/  UMOV UR19, 0x10000000 ;  /* 0x1000000000137882 */ /* 0x000fe20000000000 */
[----:B------:R-:W-:Y:S01]  /*1850*/  UMOV UR12, UR36 ;  /* 0x00000024000c7c82 */ /* 0x000fe20008000000 */
[----:B------:R1:W1:Y:S01]  /*1860*/  SYNCS.PHASECHK.TRANS64.TRYWAIT P0, [UR8+0x10], R2 ;  /* 0x00001002ff0075a7 */ /* 0x0002620008001108 */
[----:B------:R-:W-:Y:S01]  /*1870*/  ULEA UR8, UR17, UR4, 0xd ;  /* 0x0000000411087291 */ /* 0x000fe2000f8e68ff */
[----:B------:R-:W-:Y:S01]  /*1880*/  UMOV UR9, UR33 ;  /* 0x0000002100097c82 */ /* 0x000fe20008000000 */
[----:B------:R-:W-:-:S02]  /*1890*/  UMOV UR10, UR34 ;  /* 0x00000022000a7c82 */ /* 0x000fc40008000000 */
[----:B------:R-:W-:Y:S02]  /*18a0*/  UIADD3 UR32, UPT, UPT, UR8, 0x6800, URZ ;  /* 0x0000680008207890 */ /* 0x000fe4000fffe0ff */
[----:B------:R-:W-:Y:S02]  /*18b0*/  UIADD3 UR8, UPT, UPT, UR8, 0xa800, URZ ;  /* 0x0000a80008087890 */ /* 0x000fe4000fffe0ff */
[----:B------:R-:W-:Y:S01]  /*18c0*/  UIADD3 UR16, UPT, UPT, UR16, 0x1, URZ ;  /* 0x0000000110107890 */ /* 0x000fe2000fffe0ff */
[----:B------:R-:W-:Y:S01]  /*18d0*/  UMOV UR24, UR5 ;  /* 0x0000000500187c82 */ /* 0x000fe20008000000 */
[----:B------:R-:W-:Y:S02]  /*18e0*/  UMOV UR17, UR6 ;  /* 0x0000000600117c82 */ /* 0x000fe40008000000 */
[----:B------:R-:W-:Y:S01]  /*18f0*/  UISETP.NE.AND UP0, UPT, UR16, UR5, UPT ;  /* 0x000000051000728c */ /* 0x000fe2000bf05270 */
[----:B------:R1:W-:Y:S02]  /*1900*/  UTMALDG.3D [UR32], [UR26], desc[UR18] ;  /* 0x000012201a0075b4 */ /* 0x0003e40008011000 */
[----:B------:R1:W-:Y:S06]  /*1910*/  UTMALDG.3D [UR8], [UR20], desc[UR18] ;  /* 0x00001208140075b4 */ /* 0x0003ec0008011000 */
[----:B------:R-:W-:Y:S05]  /*1920*/  BRA.U UP0, `(.L_x_25) ;  /* 0xfffffffd00647547 */ /* 0x000fea000b83ffff */
.L_x_20:
[----:B-1----:R-:W-:Y:S01]  /*1930*/  ULEA UR8, UR6, UR4, 0x3 ;  /* 0x0000000406087291 */ /* 0x002fe2000f8e18ff */
[----:B------:R-:W-:Y:S01]  /*1940*/  SHF.L.U32 R2, R17, 0x1f, RZ ;  /* 0x0000001f11027819 */ /* 0x000fe200000006ff */
[----:B------:R-:W-:Y:S01]  /*1950*/  @!P1 SYNCS.ARRIVE.TRANS64.A1T0 RZ, [UR4+0x58], RZ ;  /* 0x000058ffffff99a7 */ /* 0x000fe20008100004 */
[----:B------:R-:W-:-:S06]  /*1960*/  UISETP.GT.AND UP0, UPT, UR15, UR14, UPT ;  /* 0x0000000e0f00728c */ /* 0x000fcc000bf04270 */
[----:B--2---:R1:W2:Y:S03]  /*1970*/  SYNCS.PHASECHK.TRANS64.TRYWAIT P0, [UR8+0x10], R2 ;  /* 0x00001002ff0075a7 */ /* 0x0042a60008001108 */
[----:B------:R-:W-:Y:S05]  /*1980*/  BRA.U !UP0, `(.L_x_26) ;  /* 0x0000000108a87547 */ /* 0x000fea000b800000 */
[----:B------:R-:W-:Y:S01]  /*1990*/  UIADD3 UR21, UPT, UPT, UR7, UR24, URZ ;  /* 0x0000001807157290 */ /* 0x000fe2000fffe0ff */
[----:B------:R-:W-:-:S11]  /*19a0*/  UMOV UR25, UR6 ;  /* 0x0000000600197c82 */ /* 0x000fd60008000000 */
.L_x_31:
[----:B-1----:R-:W-:Y:S01]  /*19b0*/  ULEA UR17, UR25, UR4, 0x3 ;  /* 0x0000000419117291 */ /* 0x002fe2000f8e18ff */
[----:B--2---:R-:W-:Y:S01]  /*19c0*/  @!P5 MOV R3, 0x4000 ;  /* 0x000040000003d802 */ /* 0x004fe20000000f00 */
[----:B--2---:R-:W-:Y:S10]  /*19d0*/  @P0 BRA `(.L_x_27) ;  /* 0x00000000000c0947 */ /* 0x004ff40003800000 */
[----:B------:R-:W-:-:S04]  /*19e0*/  SHF.L.U32 R4, R17, 0x1f, RZ ;  /* 0x0000001f11047819 */ /* 0x000fc800000006ff */
[----:B------:R-:W2:Y:S02]  /*19f0*/  SYNCS.PHASECHK.TRANS64.TRYWAIT P0, [UR17+0x10], R4 ;  /* 0x00001004ff0075a7 */ /* 0x000ea40008001111 */
[----:B--2---:R-:W-:Y:S05]  /*1a00*/  @!P0 BRA `(.L_x_28) ;  /* 0x0000005000588947 */ /* 0x004fea0003800000 */
.L_x_27:
[----:B------:R2:W-:Y:S01]  /*1a10*/  @!P5 SYNCS.ARRIVE.TRANS64 RZ, [UR17], R3 ;  /* 0x00000003ffffd9a7 */ /* 0x0005e20008000011 */
[----:B------:R-:W-:Y:S04]  /*1a20*/  BSSY.RECONVERGENT B0, `(.L_x_29) ;  /* 0x0000003000007945 */ /* 0x000fe80003800200 */
[----:B------:R-:W-:Y:S05]  /*1a30*/  @P4 BRA `(.L_x_30) ;  /* 0x0000000000044947 */ /* 0x000fea0003800000 */
[----:B------:R-:W-:Y:S05]  /*1a40*/  BPT.TRAP 0x1 ;  /* 0x000000040000795c */ /* 0x000fea0000300000 */
.L_x_30:
[----:B------:R-:W-:Y:S05]  /*1a50*/  BSYNC.RECONVERGENT B0 ;  /* 0x0000000000007941 */ /* 0x000fea0003800200 */
.L_x_29:
        /* <DEDUP_REMOVED lines=20> */
[----:B------:R-:W-:Y:S01]  /*1ba0*/  UIADD3 UR8, UPT, UPT, UR8, 0xa800, URZ ;  /* 0x0000a80008087890 */ /* 0x000fe2000fffe0ff */
[----:B------:R-:W-:Y:S01]  /*1bb0*/  UMOV UR9, UR17 ;  /* 0x0000001100097c82 */ /* 0x000fe20008000000 */
[----:B------:R-:W-:Y:S01]  /*1bc0*/  UMOV UR10, UR18 ;  /* 0x00000012000a7c82 */ /* 0x000fe20008000000 */
[----:B------:R-:W-:Y:S01]  /*1bd0*/  UIADD3 UR24, UPT, UPT, UR24, 0x1, URZ ;  /* 0x0000000118187890 */ /* 0x000fe2000fffe0ff */
[----:B------:R-:W-:-:S03]  /*1be0*/  UMOV UR25, UR6 ;  /* 0x0000000600197c82 */ /* 0x000fc60008000000 */
[----:B------:R1:W-:Y:S01]  /*1bf0*/  UTMALDG.3D [UR16], [UR30], desc[UR26] ;  /* 0x00001a101e0075b4 */ /* 0x0003e20008011000 */
[----:B------:R-:W-:Y:S01]  /*1c00*/  UISETP.NE.AND UP0, UPT, UR24, UR21, UPT ;  /* 0x000000151800728c */ /* 0x000fe2000bf05270 */
[----:B------:R1:W-:Y:S08]  /*1c10*/  UTMALDG.3D [UR8], [UR28], desc[UR26] ;  /* 0x00001a081c0075b4 */ /* 0x0003f00008011000 */
[----:B------:R-:W-:Y:S05]  /*1c20*/  BRA.U UP0, `(.L_x_31) ;  /* 0xfffffffd00607547 */ /* 0x000fea000b83ffff */
.L_x_26:
[C---:B-1----:R-:W-:Y:S01]  /*1c30*/  LEA R2, R16.reuse, UR4, 0x3 ;  /* 0x0000000410027c11 */ /* 0x042fe2000f8e18ff */
[----:B------:R-:W-:Y:S01]  /*1c40*/  NOP ;  /* 0x0000000000007918 */ /* 0x000fe20000000000 */
[----:B--2---:R-:W-:Y:S02]  /*1c50*/  SHF.L.U32 R3, R13, 0x1f, RZ ;  /* 0x0000001f0d037819 */ /* 0x004fe400000006ff */
[----:B------:R-:W-:Y:S02]  /*1c60*/  LEA R4, R16, UR4, 0x4 ;  /* 0x0000000410047c11 */ /* 0x000fe4000f8e20ff */
[----:B------:R-:W1:Y:S02]  /*1c70*/  SYNCS.PHASECHK.TRANS64.TRYWAIT P0, [R2+URZ+0x60], R3 ;  /* 0x00006003020075a7 */ /* 0x000e6400080011ff */
[----:B-1----:R-:W-:Y:S05]  /*1c80*/  @!P0 BRA `(.L_x_32) ;  /* 0x0000004c00d08947 */ /* 0x002fea0003800000 */
.L_x_116:
[----:B------:R-:W2:Y:S01]  /*1c90*/  LDS.128 R4, [R4+0xf0] ;  /* 0x0000f00004047984 */ /* 0x000ea20000000c00 */
[----:B---3--:R-:W-:Y:S01]  /*1ca0*/  ISETP.GE.AND P0, PT, R26, 0x1, PT ;  /* 0x000000011a00780c */ /* 0x008fe20003f06270 */
[----:B-1----:R-:W-:Y:S01]  /*1cb0*/  VIADD R2, R2, 0x70 ;  /* 0x0000007002027836 */ /* 0x002fe20000000000 */
[----:B------:R-:W-:Y:S01]  /*1cc0*/  @!PT LDS RZ, [RZ] ;  /* 0x00000000fffff984 */ /* 0x000fe20000000800 */
[----:B------:R-:W-:Y:S01]  /*1cd0*/  @!PT LDS RZ, [RZ] ;  /* 0x00000000fffff984 */ /* 0x000fe20000000800 */
[----:B------:R-:W-:Y:S01]  /*1ce0*/  @!PT LDS RZ, [RZ] ;  /* 0x00000000fffff984 */ /* 0x000fe20000000800 */
[----:B------:R-:W-:Y:S01]  /*1cf0*/  @!PT LDS RZ, [RZ] ;  /* 0x00000000fffff984 */ /* 0x000fe20000000800 */
[----:B------:R1:W-:Y:S06]  /*1d00*/  MEMBAR.ALL.CTA ;  /* 0x0000000000007992 */ /* 0x0003ec0000008000 */
[----:B-1----:R-:W1:Y:S01]  /*1d10*/  FENCE.VIEW.ASYNC.S ;  /* 0x00000000000073c6 */ /* 0x002e620000000000 */
[----:B------:R-:W-:-:S04]  /*1d20*/  PRMT R2, RZ, 0x654, R2 ;  /* 0x00000654ff027816 */ /* 0x000fc80000000002 */
[----:B-1----:R1:W-:Y:S01]  /*1d30*/  SYNCS.ARRIVE.TRANS64.RED.A1T0 RZ, [R2+URZ], RZ ;  /* 0x000000ff02ff79a7 */ /* 0x0023e200081004ff */
[----:B--2---:R-:W-:-:S13]  /*1d40*/  LOP3.LUT P2, RZ, R6, 0x1, RZ, 0xc0, !PT ;  /* 0x0000000106ff7812 */ /* 0x004fda000784c0ff */
[----:B------:R-:W-:Y:S01]  /*1d50*/  @P2 SHF.R.U32.HI R3, RZ, 0x10, R5 ;  /* 0x00000010ff032819 */ /* 0x000fe20000011605 */
[----:B------:R-:W-:Y:S01]  /*1d60*/  VOTEU.ANY UP0, P2 ;  /* 0x0000000000ff7886 */ /* 0x000fe20001000100 */
[----:B------:R-:W-:Y:S02]  /*1d70*/  @P2 MOV R10, R4 ;  /* 0x00000004000a2202 */ /* 0x000fe40000000f00 */
[----:B------:R-:W-:Y:S02]  /*1d80*/  @P2 R2UR.BROADCAST UR8, R3 ;  /* 0x00000000030822ca */ /* 0x000fe400008e0000 */
[----:B------:R-:W-:-:S11]  /*1d90*/  @P2 LOP3.LUT R9, R5, 0xffff, RZ, 0xc0, !PT ;  /* 0x0000ffff05092812 */ /* 0x000fd600078ec0ff */
[----:B------:R-:W-:Y:S01]  /*1da0*/  @UP0 UMOV UR36, UR8 ;  /* 0x0000000800240c82 */ /* 0x000fe20008000000 */
[----:B-1----:R-:W-:Y:S05]  /*1db0*/  @!P0 BRA `(.L_x_33) ;  /* 0x0000000000b88947 */ /* 0x002fea0003800000 */
[----:B------:R-:W4:Y:S01]  /*1dc0*/  LDC.64 R4, c[0x0][0xb18] ;  /* 0x0002c600ff047b82 */ /* 0x000f220000000a00 */
[----:B------:R-:W-:-:S07]  /*1dd0*/  ISETP.NE.AND P3, PT, R26, 0x1, PT ;  /* 0x000000011a00780c */ /* 0x000fce0003f65270 */
[----:B------:R-:W1:Y:S08]  /*1de0*/  LDC.64 R6, c[0x0][0xb10] ;  /* 0x0002c400ff067b82 */ /* 0x000e700000000a00 */
[----:B------:R-:W2:Y:S08]  /*1df0*/  LDC R14, c[0x0][0xb20] ;  /* 0x0002c800ff0e7b82 */ /* 0x000eb00000000800 */
[----:B------:R-:W3:Y:S01]  /*1e00*/  LDC R15, c[0x0][0xb0c] ;  /* 0x0002c300ff0f7b82 */ /* 0x000ee20000000800 */
[----:B----4-:R-:W-:Y:S01]  /*1e10*/  IMAD.HI.U32 R19, R0, R5, RZ ;  /* 0x0000000500137227 */ /* 0x010fe200078e00ff */
[----:B------:R-:W-:-:S03]  /*1e20*/  ISETP.NE.AND P0, PT, R4, 0x1, PT ;  /* 0x000000010400780c */ /* 0x000fc60003f05270 */
[----:B------:R-:W-:-:S03]  /*1e30*/  IMAD.HI.U32 R5, R9, R5, RZ ;  /* 0x0000000509057227 */ /* 0x000fc600078e00ff */
[----:B------:R-:W4:Y:S01]  /*1e40*/  LDC.64 R2, c[0x0][0xb28] ;  /* 0x0002ca00ff027b82 */ /* 0x000f220000000a00 */
[----:B-1----:R-:W-:-:S04]  /*1e50*/  IMAD.HI.U32 R20, R8, R6, RZ ;  /* 0x0000000608147227 */ /* 0x002fc800078e00ff */
[----:B------:R-:W-:Y:S01]  /*1e60*/  IMAD.HI.U32 R21, R10, R6, RZ ;  /* 0x000000060a157227 */ /* 0x000fe200078e00ff */
[----:B------:R-:W-:Y:S02]  /*1e70*/  SHF.R.U32.HI R20, RZ, R7, R20 ;  /* 0x00000007ff147219 */ /* 0x000fe40000011614 */
[-C--:B--2---:R-:W-:Y:S02]  /*1e80*/  SHF.R.U32.HI R19, RZ, R14.reuse, R19 ;  /* 0x0000000eff137219 */ /* 0x084fe40000011613 */
[----:B------:R-:W-:Y:S02]  /*1e90*/  SHF.R.U32.HI R5, RZ, R14, R5 ;  /* 0x0000000eff057219 */ /* 0x000fe40000011605 */
[----:B------:R-:W-:Y:S02]  /*1ea0*/  SEL R19, R0, R19, !P0 ;  /* 0x0000001300137207 */ /* 0x000fe40004000000 */
[----:B------:R-:W-:Y:S02]  /*1eb0*/  SHF.R.U32.HI R21, RZ, R7, R21 ;  /* 0x00000007ff157219 */ /* 0x000fe40000011615 */
[----:B---3--:R-:W-:-:S02]  /*1ec0*/  ISETP.NE.AND P1, PT, R15, 0x1, PT ;  /* 0x000000010f00780c */ /* 0x008fc40003f25270 */
[----:B------:R-:W-:Y:S02]  /*1ed0*/  SEL R5, R9, R5, !P0 ;  /* 0x0000000509057207 */ /* 0x000fe40004000000 */
[----:B------:R-:W-:Y:S02]  /*1ee0*/  SEL R20, R8, R20, !P1 ;  /* 0x0000001408147207 */ /* 0x000fe40004800000 */
[----:B------:R-:W-:Y:S01]  /*1ef0*/  SEL R21, R10, R21, !P1 ;  /* 0x000000150a157207 */ /* 0x000fe20004800000 */
[----:B----4-:R-:W-:-:S04]  /*1f00*/  IMAD.HI.U32 R18, R19, R2, RZ ;  /* 0x0000000213127227 */ /* 0x010fc800078e00ff */
        /* <DEDUP_REMOVED lines=10> */
[----:B------:R-:W-:-:S04]  /*1fb0*/  @!P0 IMAD.HI.U32 R7, R21, R2, RZ ;  /* 0x0000000215078227 */ /* 0x000fc800078e00ff */
[----:B------:R-:W-:Y:S01]  /*1fc0*/  IMAD.MOV R2, RZ, RZ, -R6 ;  /* 0x000000ffff027224 */ /* 0x000fe200078e0a06 */
[----:B------:R-:W-:Y:S02]  /*1fd0*/  @!P0 SHF.R.U32.HI R3, RZ, R3, R7 ;  /* 0x00000003ff038219 */ /* 0x000fe40000011607 */
[----:B------:R-:W-:Y:S01]  /*1fe0*/  IADD3 R7, PT, PT, -R5, RZ, RZ ;  /* 0x000000ff05077210 */ /* 0x000fe20007ffe1ff */
[----:B------:R-:W-:Y:S01]  /*1ff0*/  IMAD R2, R26, R2, R5 ;  /* 0x000000021a027224 */ /* 0x000fe200078e0205 */
        /* <DEDUP_REMOVED lines=10> */
.L_x_33:
[----:B------:R-:W1:Y:S02]  /*20a0*/  LDCU UR8, c[0x0][0xb30] ;  /* 0x00016600ff0877ac */ /* 0x000e640008000800 */
[----:B-1----:R-:W-:-:S09]  /*20b0*/  UISETP.NE.AND UP0, UPT, UR8, 0x1, UPT ;  /* 0x000000010800788c */ /* 0x002fd2000bf05270 */
[----:B------:R-:W-:Y:S05]  /*20c0*/  BRA.U UP0, `(.L_x_34) ;  /* 0x0000000100407547 */ /* 0x000fea000b800000 */
[----:B------:R-:W1:Y:S08]  /*20d0*/  LDC.64 R4, c[0x0][0xb10] ;  /* 0x0002c400ff047b82 */ /* 0x000e700000000a00 */
[----:B------:R-:W2:Y:S08]  /*20e0*/  LDC.64 R2, c[0x0][0xb18] ;  /* 0x0002c600ff027b82 */ /* 0x000eb00000000a00 */
[----:B------:R-:W3:Y:S08]  /*20f0*/  LDC R6, c[0x0][0xb20] ;  /* 0x0002c800ff067b82 */ /* 0x000ef00000000800 */
[----:B------:R-:W4:Y:S01]  /*2100*/  LDC R7, c[0x0][0xb0c] ;  /* 0x0002c300ff077b82 */ /* 0x000f220000000800 */
[----:B-1----:R-:W-:-:S05]  /*2110*/  IMAD.HI.U32 R4, R10, R4, RZ ;  /* 0x000000040a047227 */ /* 0x002fca00078e00ff */
[----:B------:R-:W-:Y:S01]  /*2120*/  SHF.R.U32.HI R4, RZ, R5, R4 ;  /* 0x00000005ff047219 */ /* 0x000fe20000011604 */
[----:B--2---:R-:W-:Y:S01]  /*2130*/  IMAD.HI.U32 R3, R9, R3, RZ ;  /* 0x0000000309037227 */ /* 0x004fe200078e00ff */
[----:B------:R-:W-:-:S04]  /*2140*/  ISETP.NE.AND P0, PT, R2, 0x1, PT ;  /* 0x000000010200780c */ /* 0x000fc80003f05270 */
[----:B---3--:R-:W-:-:S04]  /*2150*/  SHF.R.U32.HI R3, RZ, R6, R3 ;  /* 0x00000006ff037219 */ /* 0x008fc80000011603 */
[----:B------:R-:W-:Y:S02]  /*2160*/  SEL R3, R9, R3, !P0 ;  /* 0x0000000309037207 */ /* 0x000fe40004000000 */
[----:B----4-:R-:W-:-:S04]  /*2170*/  ISETP.NE.AND P1, PT, R7, 0x1, PT ;  /* 0x000000010700780c */ /* 0x010fc80003f25270 */
[----:B------:R-:W-:-:S05]  /*2180*/  SEL R4, R10, R4, !P1 ;  /* 0x000000040a047207 */ /* 0x000fca0004800000 */
[----:B------:R-:W-:Y:S02]  /*2190*/  IMAD.IADD R5, R3, 0x1, -R4 ;  /* 0x0000000103057824 */ /* 0x000fe400078e0a04 */
[----:B------:R-:W-:Y:S02]  /*21a0*/  IMAD.IADD R3, R4, 0x1, -R3 ;  /* 0x0000000104037824 */ /* 0x000fe400078e0a03 */
[----:B------:R-:W-:Y:S02]  /*21b0*/  IMAD R10, R5, R7, R10 ;  /* 0x00000007050a7224 */ /* 0x000fe400078e020a */
[----:B------:R-:W-:-:S07]  /*21c0*/  IMAD R9, R3, R2, R9 ;  /* 0x0000000203097224 */ /* 0x000fce00078e0209 */
.L_x_34:
[----:B------:R-:W-:Y:S01]  /*21d0*/  VIADD R16, R16, 0x1 ;  /* 0x0000000110107836 */ /* 0x000fe20000000000 */
[----:B------:R-:W-:Y:S01]  /*21e0*/  PLOP3.LUT P1, PT, PT, PT, PT, 0x80, 0x8 ;  /* 0x000000000008781c */ /* 0x000fe20003f2f070 */
[----:B------:R-:W-:Y:S02]  /*21f0*/  IMAD.IADD R15, R10, 0x1, R63 ;  /* 0x000000010a0f7824 */ /* 0x000fe400078e023f */
[----:B------:R-:W-:Y:S01]  /*2200*/  IMAD.IADD R14, R9, 0x1, R62 ;  /* 0x00000001090e7824 */ /* 0x000fe200078e023e */
[----:B------:R-:W-:-:S04]  /*2210*/  ISETP.NE.AND P0, PT, R16, 0x2, PT ;  /* 0x000000021000780c */ /* 0x000fc80003f05270 */
[----:B------:R-:W-:Y:S02]  /*2220*/  SEL R2, RZ, 0x1, P0 ;  /* 0x00000001ff027807 */ /* 0x000fe40000000000 */
[----:B------:R-:W-:Y:S02]  /*2230*/  SEL R16, R16, RZ, P0 ;  /* 0x000000ff10107207 */ /* 0x000fe40000000000 */
[----:B------:R-:W-:Y:S01]  /*2240*/  LOP3.LUT R13, R13, R2, RZ, 0x3c, !PT ;  /* 0x000000020d0d7212 */ /* 0x000fe200078e3cff */
[----:B------:R-:W-:Y:S06]  /*2250*/  @P2 BRA `(.L_x_35) ;  /* 0xfffffff000a02947 */ /* 0x000fec000383ffff */
[----:B------:R-:W-:Y:S01]  /*2260*/  UIADD3 UR5, UPT, UPT, UR4, 0x10, URZ ;  /* 0x0000001004057890 */ /* 0x000fe2000fffe0ff */
[----:B------:R-:W-:-:S03]  /*2270*/  SHF.L.U32 R2, R17, 0x1f, RZ ;  /* 0x0000001f11027819 */ /* 0x000fc600000006ff */
[----:B------:R-:W-:-:S09]  /*2280*/  ULEA UR4, UR6, UR5, 0x3 ;  /* 0x0000000506047291 */ /* 0x000fd2000f8e18ff */
[----:B------:R-:W1:Y:S02]  /*2290*/  SYNCS.PHASECHK.TRANS64.TRYWAIT P0, [UR4], R2 ;  /* 0x00000002ff0075a7 */ /* 0x000e640008001104 */
[----:B-1----:R-:W-:Y:S05]  /*22a0*/  @!P0 BRA `(.L_x_36) ;  /* 0x00000048005c8947 */ /* 0x002fea0003800000 */
.L_x_118:
[----:B------:R-:W-:-:S04]  /*22b0*/  UIADD3 UR6, UPT, UPT, UR6, 0x1, URZ ;  /* 0x0000000106067890 */ /* 0x000fc8000fffe0ff */
[----:B------:R-:W-:-:S04]  /*22c0*/  UISETP.NE.AND UP0, UPT, UR6, 0x2, UPT ;  /* 0x000000020600788c */ /* 0x000fc8000bf05270 */
[----:B------:R-:W-:Y:S02]  /*22d0*/  USEL UR4, URZ, 0x1, UP0 ;  /* 0x00000001ff047887 */ /* 0x000fe40008000000 */
[----:B------:R-:W-:-:S04]  /*22e0*/  USEL UR6, UR6, URZ, UP0 ;  /* 0x000000ff06067287 */ /* 0x000fc80008000000 */
[----:B------:R-:W-:Y:S01]  /*22f0*/  ULEA UR6, UR6, UR5, 0x3 ;  /* 0x0000000506067291 */ /* 0x000fe2000f8e18ff */
[----:B-1----:R-:W-:-:S04]  /*2300*/  LOP3.LUT R2, R17, UR4, RZ, 0x3c, !PT ;  /* 0x0000000411027c12 */ /* 0x002fc8000f8e3cff */
[----:B------:R-:W-:Y:S01]  /*2310*/  SHF.L.U32 R2, R2, 0x1f, RZ ;  /* 0x0000001f02027819 */ /* 0x000fe200000006ff */
[----:B----4-:R-:W-:-:S07]  /*2320*/  IMAD.U32 R0, RZ, RZ, UR6 ;  /* 0x00000006ff007e24 */ /* 0x010fce000f8e00ff */
.L_x_37:
[----:B-1----:R1:W2:Y:S02]  /*2330*/  SYNCS.PHASECHK.TRANS64.TRYWAIT P0, [R0+URZ], R2 ;  /* 0x00000002000075a7 */ /* 0x0022a400080011ff */
[----:B--2---:R-:W-:Y:S05]  /*2340*/  @!P0 NANOSLEEP.SYNCS 0x989680 ;  /* 0x009896800000895d */ /* 0x004fea0003900000 */
[----:B------:R-:W2:Y:S02]  /*2350*/  @!P0 SYNCS.PHASECHK.TRANS64 P0, [R0+URZ], R2 ;  /* 0x00000002000085a7 */ /* 0x000ea400080010ff */
[----:B--2---:R-:W-:Y:S05]  /*2360*/  @P0 EXIT ;  /* 0x000000000000094d */ /* 0x004fea0003800000 */
[----:B------:R-:W-:Y:S05]  /*2370*/  BRA `(.L_x_37) ;  /* 0xfffffffc00ec7947 */ /* 0x000fea000383ffff */
.L_x_17:
[----:B------:R-:W-:-:S04]  /*2380*/  UISETP.NE.AND UP1, UPT, UR37, URZ, UPT ;  /* 0x000000ff2500728c */ /* 0x000fc8000bf25270 */
[----:B------:R-:W-:-:S09]  /*2390*/  UISETP.NE.OR UP1, UPT, UR8, 0x1, UP1 ;  /* 0x000000010800788c */ /* 0x000fd20008f25670 */
[----:B------:R-:W-:Y:S05]  /*23a0*/  BRA.U UP1, `(.L_x_38) ;  /* 0x0000000501487547 */ /* 0x000fea000b800000 */
[----:B------:R-:W-:Y:S01]  /*23b0*/  ISETP.NE.AND P2, PT, R2, RZ, PT ;  /* 0x000000ff0200720c */ /* 0x000fe20003f45270 */
[----:B------:R-:W-:Y:S01]  /*23c0*/  IMAD.MOV.U32 R12, RZ, RZ, 0x1 ;  /* 0x00000001ff0c7424 */ /* 0x000fe200078e00ff */
[----:B------:R-:W-:Y:S02]  /*23d0*/  CS2R R10, SRZ ;  /* 0x00000000000a7805 */ /* 0x000fe4000001ff00 */
[----:B------:R-:W-:Y:S01]  /*23e0*/  CS2R R8, SRZ ;  /* 0x0000000000087805 */ /* 0x000fe2000001ff00 */
[----:B------:R-:W-:Y:S01]  /*23f0*/  UMOV UR4, 0x400 ;  /* 0x0000040000047882 */ /* 0x000fe20000000000 */
[----:B------:R-:W-:Y:S01]  /*2400*/  UMOV UR6, URZ ;  /* 0x000000ff00067c82 */ /* 0x000fe20008000000 */
[----:B------:R-:W-:-:S12]  /*2410*/  ULEA UR37, UR37, UR4, 0x18 ;  /* 0x0000000425257291 */ /* 0x000fd8000f8ec0ff */
.L_x_42:
[----:B------:R-:W-:Y:S02]  /*2420*/  LEA R0, R8, UR37, 0x3 ;  /* 0x0000002508007c11 */ /* 0x000fe4000f8e18ff */
[----:B------:R-:W-:-:S03]  /*2430*/  SHF.L.U32 R4, R9, 0x1f, RZ ;  /* 0x0000001f09047819 */ /* 0x000fc600000006ff */
[----:B------:R-:W-:Y:S01]  /*2440*/  VIADD R5, R0, 0xd0 ;  /* 0x000000d000057836 */ /* 0x000fe20000000000 */
[----:B------:R-:W1:Y:S02]  /*2450*/  SYNCS.PHASECHK.TRANS64.TRYWAIT P0, [R0+URZ+0xc0], R4 ;  /* 0x0000c004000075a7 */ /* 0x000e6400080011ff */
[----:B-1----:R-:W-:Y:S05]  /*2460*/  @!P0 BRA `(.L_x_39) ;  /* 0x0000004800048947 */ /* 0x002fea0003800000 */
.L_x_119:
[----:B------:R-:W-:Y:S01]  /*2470*/  ULEA UR5, UR6, UR37, 0x3 ;  /* 0x0000002506057291 */ /* 0x000fe2000f8e18ff */
[----:B-1----:R-:W-:Y:S01]  /*2480*/  PRMT R0, RZ, 0x654, R5 ;  /* 0x00000654ff007816 */ /* 0x002fe20000000005 */
[----:B------:R-:W-:Y:S01]  /*2490*/  @!P2 IMAD.MOV.U32 R4, RZ, RZ, 0x10 ;  /* 0x00000010ff04a424 */ /* 0x000fe200078e00ff */
[----:B------:R-:W-:Y:S01]  /*24a0*/  SHF.L.U32 R5, R12, 0x1f, RZ ;  /* 0x0000001f0c057819 */ /* 0x000fe200000006ff */
[----:B------:R-:W-:Y:S01]  /*24b0*/  UIADD3 UR4, UPT, UPT, UR5, 0x60, URZ ;  /* 0x0000006005047890 */ /* 0x000fe2000fffe0ff */
[----:B------:R1:W-:Y:S05]  /*24c0*/  SYNCS.ARRIVE.TRANS64.RED.A1T0 RZ, [R0+URZ], RZ ;  /* 0x000000ff00ff79a7 */ /* 0x0003ea00081004ff */
[----:B------:R-:W-:Y:S01]  /*24d0*/  IMAD.U32 R6, RZ, RZ, UR4 ;  /* 0x00000004ff067e24 */ /* 0x000fe2000f8e00ff */
[----:B------:R-:W2:Y:S04]  /*24e0*/  SYNCS.PHASECHK.TRANS64.TRYWAIT P0, [UR5+0x70], R5 ;  /* 0x00007005ff0075a7 */ /* 0x000ea80008001105 */
[----:B------:R-:W-:Y:S01]  /*24f0*/  PRMT R6, R2, 0x654, R6 ;  /* 0x0000065402067816 */ /* 0x000fe20000000006 */
[----:B-12---:R-:W-:Y:S06]  /*2500*/  @!P0 BRA `(.L_x_40) ;  /* 0x0000004400f08947 */ /* 0x006fec0003800000 */
.L_x_121:
[----:B------:R-:W-:Y:S01]  /*2510*/  ULEA UR4, UR6, UR37, 0x4 ;  /* 0x0000002506047291 */ /* 0x000fe2000f8e20ff */
[----:B------:R-:W-:Y:S01]  /*2520*/  SEL R3, R6, R3, !P2 ;  /* 0x0000000306037207 */ /* 0x000fe20005000000 */
[----:B------:R-:W-:Y:S01]  /*2530*/  UIADD3 UR5, UPT, UPT, UR5, 0x60, URZ ;  /* 0x0000006005057890 */ /* 0x000fe2000fffe0ff */
[----:B-1----:R-:W-:Y:S01]  /*2540*/  LEA R0, R11, UR37, 0x3 ;  /* 0x000000250b007c11 */ /* 0x002fe2000f8e18ff */
[----:B------:R-:W-:Y:S01]  /*2550*/  UIADD3 UR4, UPT, UPT, UR4, 0xf0, URZ ;  /* 0x000000f004047890 */ /* 0x000fe2000fffe0ff */
[----:B------:R1:W-:Y:S01]  /*2560*/  @!P2 SYNCS.ARRIVE.TRANS64.RED RZ, [R3+URZ], R4 ;  /* 0x0000000403ffa9a7 */ /* 0x0003e200080004ff */
[----:B------:R-:W-:Y:S01]  /*2570*/  UIADD3 UR6, UPT, UPT, UR6, 0x1, URZ ;  /* 0x0000000106067890 */ /* 0x000fe2000fffe0ff */
[----:B------:R-:W-:-:S03]  /*2580*/  VIADD R8, R8, 0x1 ;  /* 0x0000000108087836 */ /* 0x000fc60000000000 */
[----:B------:R-:W-:Y:S02]  /*2590*/  UISETP.NE.AND UP0, UPT, UR6, 0x2, UPT ;  /* 0x000000020600788c */ /* 0x000fe4000bf05270 */
[----:B------:R-:W-:Y:S01]  /*25a0*/  ISETP.NE.AND P0, PT, R8, 0x2, PT ;  /* 0x000000020800780c */ /* 0x000fe20003f05270 */
[----:B------:R-:W-:Y:S06]  /*25b0*/  UGETNEXTWORKID.BROADCAST [UR4], [UR5] ;  /* 0x00000000040073ca */ /* 0x000fec0008000100 */
[----:B------:R-:W-:Y:S02]  /*25c0*/  USEL UR4, URZ, 0x1, UP0 ;  /* 0x00000001ff047887 */ /* 0x000fe40008000000 */
[----:B------:R-:W-:-:S04]  /*25d0*/  USEL UR6, UR6, URZ, UP0 ;  /* 0x000000ff06067287 */ /* 0x000fc80008000000 */
[----:B------:R-:W-:Y:S02]  /*25e0*/  LOP3.LUT R12, R12, UR4, RZ, 0x3c, !PT ;  /* 0x000000040c0c7c12 */ /* 0x000fe4000f8e3cff */
[----:B-1----:R-:W-:-:S04]  /*25f0*/  SHF.L.U32 R4, R10, 0x1f, RZ ;  /* 0x0000001f0a047819 */ /* 0x002fc800000006ff */
[----:B------:R-:W1:Y:S02]  /*2600*/  SYNCS.PHASECHK.TRANS64.TRYWAIT P1, [R0+URZ+0x60], R4 ;  /* 0x00006004000075a7 */ /* 0x000e6400080211ff */
[----:B-1----:R-:W-:Y:S05]  /*2610*/  @!P1 BRA `(.L_x_41) ;  /* 0x0000004400c49947 */ /* 0x002fea0003800000 */
.L_x_122:
[C---:B-1----:R-:W-:Y:S01]  /*2620*/  LEA R4, R11.reuse, UR37, 0x4 ;  /* 0x000000250b047c11 */ /* 0x042fe2000f8e20ff */
[----:B------:R-:W-:Y:S01]  /*2630*/  VIADD R0, R0, 0x70 ;  /* 0x0000007000007836 */ /* 0x000fe20000000000 */
[----:B------:R-:W-:Y:S01]  /*2640*/  SEL R8, R8, RZ, P0 ;  /* 0x000000ff08087207 */ /* 0x000fe20000000000 */
[----:B------:R-:W-:-:S03]  /*2650*/  VIADD R11, R11, 0x1 ;  /* 0x000000010b0b7836 */ /* 0x000fc60000000000 */
[----:B------:R-:W1:Y:S01]  /*2660*/  LDS.128 R4, [R4+0xf0] ;  /* 0x0000f00004047984 */ /* 0x000e620000000c00 */
[----:B------:R-:W-:Y:S02]  /*2670*/  PRMT R0, RZ, 0x654, R0 ;  /* 0x00000654ff007816 */ /* 0x000fe40000000000 */
[C---:B------:R-:W-:Y:S01]  /*2680*/  ISETP.NE.AND P1, PT, R11.reuse, 0x2, PT ;  /* 0x000000020b00780c */ /* 0x040fe20003f25270 */
[----:B------:R-:W-:Y:S01]  /*2690*/  @!PT LDS RZ, [RZ] ;  /* 0x00000000fffff984 */ /* 0x000fe20000000800 */
[----:B------:R-:W-:Y:S01]  /*26a0*/  @!PT LDS RZ, [RZ] ;  /* 0x00000000fffff984 */ /* 0x000fe20000000800 */
[----:B------:R-:W-:Y:S01]  /*26b0*/  @!PT LDS RZ, [RZ] ;  /* 0x00000000fffff984 */ /* 0x000fe20000000800 */
[----:B------:R-:W-:Y:S01]  /*26c0*/  @!PT LDS RZ, [RZ] ;  /* 0x00000000fffff984 */ /* 0x000fe20000000800 */
[----:B------:R2:W-:Y:S06]  /*26d0*/  MEMBAR.ALL.CTA ;  /* 0x0000000000007992 */ /* 0x0005ec0000008000 */
[----:B--2---:R-:W2:Y:S01]  /*26e0*/  FENCE.VIEW.ASYNC.S ;  /* 0x00000000000073c6 */ /* 0x004ea20000000000 */
[----:B------:R-:W-:Y:S01]  /*26f0*/  SEL R11, R11, RZ, P1 ;  /* 0x000000ff0b0b7207 */ /* 0x000fe20000800000 */
[----:B--2---:R2:W-:Y:S01]  /*2700*/  SYNCS.ARRIVE.TRANS64.RED.A1T0 RZ, [R0+URZ], RZ ;  /* 0x000000ff00ff79a7 */ /* 0x0045e200081004ff */
[----:B-1----:R-:W-:-:S02]  /*2710*/  LOP3.LUT P3, RZ, R6, 0x1, RZ, 0xc0, !PT ;  /* 0x0000000106ff7812 */ /* 0x002fc4000786c0ff */
[----:B------:R-:W-:-:S04]  /*2720*/  SEL R4, RZ, 0x1, P1 ;  /* 0x00000001ff047807 */ /* 0x000fc80000800000 */
[----:B------:R-:W-:Y:S02]  /*2730*/  LOP3.LUT R10, R10, R4, RZ, 0x3c, !PT ;  /* 0x000000040a0a7212 */ /* 0x000fe400078e3cff */
[----:B--2---:R-:W-:-:S04]  /*2740*/  SEL R0, RZ, 0x1, P0 ;  /* 0x00000001ff007807 */ /* 0x004fc80000000000 */
[----:B------:R-:W-:Y:S01]  /*2750*/  LOP3.LUT R9, R9, R0, RZ, 0x3c, !PT ;  /* 0x0000000009097212 */ /* 0x000fe200078e3cff */
[----:B------:R-:W-:Y:S06]  /*2760*/  @P3 BRA `(.L_x_42) ;  /* 0xfffffffc002c3947 */ /* 0x000fec000383ffff */
[----:B------:R-:W-:Y:S01]  /*2770*/  ULEA UR5, UR6, UR37, 0x3 ;  /* 0x0000002506057291 */ /* 0x000fe2000f8e18ff */
[----:B------:R-:W-:-:S08]  /*2780*/  SHF.L.U32 R2, R12, 0x1f, RZ ;  /* 0x0000001f0c027819 */ /* 0x000fd000000006ff */
[----:B------:R-:W1:Y:S02]  /*2790*/  SYNCS.PHASECHK.TRANS64 P0, [UR5+0x70], R2 ;  /* 0x00007002ff0075a7 */ /* 0x000e640008001005 */
[----:B-1----:R-:W-:Y:S05]  /*27a0*/  @P0 BRA `(.L_x_43) ;  /* 0x0000000000080947 */ /* 0x002fea0003800000 */
[----:B------:R-:W1:Y:S02]  /*27b0*/  SYNCS.PHASECHK.TRANS64.TRYWAIT P0, [UR5+0x70], R2 ;  /* 0x00007002ff0075a7 */ /* 0x000e640008001105 */
[----:B-1----:R-:W-:Y:S05]  /*27c0*/  @!P0 BRA `(.L_x_44) ;  /* 0x00000044006c8947 */ /* 0x002fea0003800000 */
.L_x_43:
[----:B------:R-:W-:-:S04]  /*27d0*/  UIADD3 UR4, UPT, UPT, UR6, 0x1, URZ ;  /* 0x0000000106047890 */ /* 0x000fc8000fffe0ff */
[----:B------:R-:W-:-:S04]  /*27e0*/  UISETP.NE.AND UP0, UPT, UR4, 0x2, UPT ;  /* 0x000000020400788c */ /* 0x000fc8000bf05270 */
[----:B------:R-:W-:Y:S02]  /*27f0*/  USEL UR7, URZ, 0x1, UP0 ;  /* 0x00000001ff077887 */ /* 0x000fe40008000000 */
[----:B------:R-:W-:-:S04]  /*2800*/  USEL UR4, UR4, URZ, UP0 ;  /* 0x000000ff04047287 */ /* 0x000fc80008000000 */
[----:B------:R-:W-:Y:S01]  /*2810*/  ULEA UR4, UR4, UR37, 0x3 ;  /* 0x0000002504047291 */ /* 0x000fe2000f8e18ff */
[----:B-1----:R-:W-:-:S04]  /*2820*/  LOP3.LUT R2, R12, UR7, RZ, 0x3c, !PT ;  /* 0x000000070c027c12 */ /* 0x002fc8000f8e3cff */
[----:B------:R-:W-:-:S04]  /*2830*/  SHF.L.U32 R0, R2, 0x1f, RZ ;  /* 0x0000001f02007819 */ /* 0x000fc800000006ff */
[----:B------:R-:W1:Y:S02]  /*2840*/  SYNCS.PHASECHK.TRANS64 P0, [UR4+0x70], R0 ;  /* 0x00007000ff0075a7 */ /* 0x000e640008001004 */
[----:B-1----:R-:W-:Y:S05]  /*2850*/  @P0 EXIT ;  /* 0x000000000000094d */ /* 0x002fea0003800000 */
[----:B------:R-:W-:Y:S02]  /*2860*/  SHF.L.U32 R2, R2, 0x1f, RZ ;  /* 0x0000001f02027819 */ /* 0x000fe400000006ff */
[----:B------:R-:W-:-:S07]  /*2870*/  MOV R0, UR4 ;  /* 0x0000000400007c02 */ /* 0x000fce0008000f00 */
.L_x_45:
[----:B-1----:R1:W2:Y:S02]  /*2880*/  SYNCS.PHASECHK.TRANS64.TRYWAIT P0, [R0+URZ+0x70], R2 ;  /* 0x00007002000075a7 */ /* 0x0022a400080011ff */
[----:B--2---:R-:W-:Y:S05]  /*2890*/  @!P0 NANOSLEEP.SYNCS 0x989680 ;  /* 0x009896800000895d */ /* 0x004fea0003900000 */
[----:B------:R-:W2:Y:S02]  /*28a0*/  @!P0 SYNCS.PHASECHK.TRANS64 P0, [R0+URZ+0x70], R2 ;  /* 0x00007002000085a7 */ /* 0x000ea400080010ff */
[----:B--2---:R-:W-:Y:S05]  /*28b0*/  @P0 EXIT ;  /* 0x000000000000094d */ /* 0x004fea0003800000 */
[----:B------:R-:W-:Y:S05]  /*28c0*/  BRA `(.L_x_45) ;  /* 0xfffffffc00ec7947 */ /* 0x000fea000383ffff */
.L_x_38:
[----:B------:R-:W-:-:S09]  /*28d0*/  UISETP.NE.AND UP1, UPT, UR8, URZ, UPT ;  /* 0x000000ff0800728c */ /* 0x000fd2000bf25270 */
[----:B------:R-:W-:Y:S05]  /*28e0*/  BRA.U UP1, `(.L_x_46) ;  /* 0x0000000d01cc7547 */ /* 0x000fea000b800000 */
[----:B------:R-:W-:Y:S01]  /*28f0*/  UMOV UR4, 0x40 ;  /* 0x0000004000047882 */ /* 0x000fe20000000000 */
[----:B------:R-:W-:Y:S01]  /*2900*/  NOP ;  /* 0x0000000000007918 */ /* 0x000fe20000000000 */
[----:B------:R-:W-:Y:S01]  /*2910*/  ULEA UR4, UR37, UR4, 0x18 ;  /* 0x0000000425047291 */ /* 0x000fe2000f8ec0ff */
[----:B------:R-:W-:Y:S02]  /*2920*/  UMOV UR5, 0x400 ;  /* 0x0000040000057882 */ /* 0x000fe40000000000 */
[----:B------:R-:W-:-:S06]  /*2930*/  ULEA UR37, UR37, UR5, 0x18 ;  /* 0x0000000525257291 */ /* 0x000fcc000f8ec0ff */
[----:B------:R-:W1:Y:S02]  /*2940*/  LDS.U8 R0, [UR4+0x1c] ;  /* 0x00001c04ff007984 */ /* 0x000e640008000000 */
[----:B-1----:R-:W-:-:S13]  /*2950*/  ISETP.NE.AND P0, PT, R0, RZ, PT ;  /* 0x000000ff0000720c */ /* 0x002fda0003f05270 */
[----:B------:R-:W-:Y:S05]  /*2960*/  @P0 BRA `(.L_x_47) ;  /* 0x0000000000580947 */ /* 0x000fea0003800000 */
[----:B------:R-:W-:-:S13]  /*2970*/  ELECT P0, URZ, PT ;  /* 0x0000000000ff782f */ /* 0x000fda0003800000 */
[----:B------:R-:W-:Y:S05]  /*2980*/  @!P0 BRA `(.L_x_48) ;  /* 0x0000000000608947 */ /* 0x000fea0003800000 */
[----:B------:R-:W-:Y:S01]  /*2990*/  UMOV UR5, 0x10 ;  /* 0x0000001000057882 */ /* 0x000fe20000000000 */
[----:B------:R-:W-:Y:S01]  /*29a0*/  HFMA2 R0, -RZ, RZ, 0, 5.9604644775390625e-08 ;  /* 0x00000001ff007431 */ /* 0x000fe200000001ff */
[----:B------:R-:W-:-:S03]  /*29b0*/  MOV R2, 0xffff ;  /* 0x0000ffff00027802 */ /* 0x000fc60000000f00 */
[----:B------:R-:W-:Y:S04]  /*29c0*/  DEPBAR.LE SB1, 0x36 ;  /* 0x00009d800000791a */ /* 0x000fe80000000000 */
[----:B------:R-:W1:Y:S02]  /*29d0*/  UTCATOMSWS.FIND_AND_SET.ALIGN UP0, UR5, UR5 ;  /* 0x00000005000575e3 */ /* 0x000e640008000800 */
[----:B-1----:R-:W-:Y:S01]  /*29e0*/  MOV R3, UR5 ;  /* 0x0000000500037c02 */ /* 0x002fe20008000f00 */
[----:B------:R-:W-:Y:S06]  /*29f0*/  BRA.U UP0, `(.L_x_49) ;  /* 0x0000000100187547 */ /* 0x000fec000b800000 */
.L_x_50:
[----:B------:R-:W-:Y:S05]  /*2a00*/  NANOSLEEP 0x64 ;  /* 0x000000640000795d */ /* 0x000fea0003800000 */
[----:B------:R-:W-:-:S05]  /*2a10*/  UMOV UR5, 0x10 ;  /* 0x0000001000057882 */ /* 0x000fca0000000000 */
[----:B------:R-:W-:Y:S04]  /*2a20*/  DEPBAR.LE SB1, 0x36 ;  /* 0x00009d800000791a */ /* 0x000fe80000000000 */
[----:B------:R-:W1:Y:S02]  /*2a30*/  UTCATOMSWS.FIND_AND_SET.ALIGN UP0, UR5, UR5 ;  /* 0x00000005000575e3 */ /* 0x000e640008000800 */
[----:B-1----:R-:W-:Y:S01]  /*2a40*/  MOV R3, UR5 ;  /* 0x0000000500037c02 */ /* 0x002fe20008000f00 */
[----:B------:R-:W-:Y:S05]  /*2a50*/  BRA.U !UP0, `(.L_x_50) ;  /* 0xfffffffd08e87547 */ /* 0x000fea000b83ffff */
.L_x_49:
[-C--:B------:R-:W-:Y:S02]  /*2a60*/  SHF.L.U32 R2, R2, R3.reuse, RZ ;  /* 0x0000000302027219 */ /* 0x080fe400000006ff */
[----:B------:R-:W-:Y:S01]  /*2a70*/  SHF.L.U32 R0, R0, R3, RZ ;  /* 0x0000000300007219 */ /* 0x000fe200000006ff */
[----:B------:R-:W-:Y:S02]  /*2a80*/  IMAD.SHL.U32 R3, R3, 0x20, RZ ;  /* 0x0000002003037824 */ /* 0x000fe400078e00ff */
[----:B------:R1:W-:Y:S04]  /*2a90*/  ATOMS.OR RZ, [UR4+0x14], R2 ;  /* 0x00001402ffff798c */ /* 0x0003e8000b000004 */
[----:B------:R1:W-:Y:S04]  /*2aa0*/  ATOMS.OR RZ, [UR4+0x18], R0 ;  /* 0x00001800ffff798c */ /* 0x0003e8000b000004 */
[----:B------:R1:W-:Y:S01]  /*2ab0*/  STS [UR37+0x110], R3 ;  /* 0x00011003ff007988 */ /* 0x0003e20008000825 */
[----:B------:R-:W-:Y:S05]  /*2ac0*/  BRA `(.L_x_48) ;  /* 0x0000000000107947 */ /* 0x000fea0003800000 */
.L_x_47:
[----:B------:R-:W-:Y:S02]  /*2ad0*/  MOV R0, 0xffffffff ;  /* 0xffffffff00007802 */ /* 0x000fe40000000f00 */
[----:B------:R-:W-:-:S03]  /*2ae0*/  MOV R2, 0x2b10 ;  /* 0x00002b1000027802 */ /* 0x000fc60000000f00 */
[----:B------:R1:W-:Y:S04]  /*2af0*/  STS [UR37+0x110], R0 ;  /* 0x00011000ff007988 */ /* 0x0003e80008000825 */
[----:B-1-3-5:R-:W-:Y:S05]  /*2b00*/  CALL.REL.NOINC `($__internal_1_$__cuda_sm10x_tcgen05_guardrail_trap_phase_invalid_during_alloc) ;  /* 0x0000004800407944 */ /* 0x02afea0003c00000 */
.L_x_48:
[----:B------:R-:W-:Y:S05]  /*2b10*/  WARPSYNC.ALL ;  /* 0x0000000000007948 */ /* 0x000fea0003800000 */
[----:B------:R-:W2:Y:S01]  /*2b20*/  S2UR UR5, SR_CgaCtaId ;  /* 0x00000000000579c3 */ /* 0x000ea20000008800 */
[----:B------:R-:W-:Y:S01]  /*2b30*/  UMOV UR4, 0x400 ;  /* 0x0000040000047882 */ /* 0x000fe20000000000 */
[----:B------:R-:W-:-:S06]  /*2b40*/  NOP ;  /* 0x0000000000007918 */ /* 0x000fcc0000000000 */
[----:B------:R-:W-:Y:S06]  /*2b50*/  BAR.ARV 0x6, 0xa0 ;  /* 0x0182800000007b1d */ /* 0x000fec0000002000 */
[----:B------:R-:W4:Y:S01]  /*2b60*/  LDCU UR7, c[0x0][0x38c] ;  /* 0x00007180ff0777ac */ /* 0x000f220008000800 */
[----:B------:R-:W-:Y:S01]  /*2b70*/  IMAD.MOV.U32 R11, RZ, RZ, 0x1 ;  /* 0x00000001ff0b7424 */ /* 0x000fe200078e00ff */
[----:B------:R-:W-:Y:S01]  /*2b80*/  CS2R R8, SRZ ;  /* 0x0000000000087805 */ /* 0x000fe2000001ff00 */
[----:B------:R-:W-:Y:S01]  /*2b90*/  IMAD.MOV.U32 R10, RZ, RZ, RZ ;  /* 0x000000ffff0a7224 */ /* 0x000fe200078e00ff */
[----:B------:R-:W3:Y:S01]  /*2ba0*/  LDCU UR6, c[0x0][0x38c] ;  /* 0x00007180ff0677ac */ /* 0x000ee20008000800 */
[----:B------:R-:W-:Y:S01]  /*2bb0*/  UMOV UR15, URZ ;  /* 0x000000ff000f7c82 */ /* 0x000fe20008000000 */
[----:B------:R-:W-:Y:S01]  /*2bc0*/  UMOV UR14, URZ ;  /* 0x000000ff000e7c82 */ /* 0x000fe20008000000 */
[----:B--2---:R-:W-:Y:S01]  /*2bd0*/  ULEA UR5, UR5, UR4, 0x18 ;  /* 0x0000000405057291 */ /* 0x004fe2000f8ec0ff */
[----:B------:R-:W-:Y:S01]  /*2be0*/  UMOV UR24, 0x0 ;  /* 0x0000000000187882 */ /* 0x000fe20000000000 */
[----:B------:R-:W-:-:S02]  /*2bf0*/  UMOV UR25, 0x4100910 ;  /* 0x0410091000197882 */ /* 0x000fc40000000000 */
[----:B------:R-:W-:Y:S02]  /*2c00*/  UIADD3 UR10, UPT, UPT, UR5, 0x6800, URZ ;  /* 0x00006800050a7890 */ /* 0x000fe4000fffe0ff */
[----:B------:R-:W-:Y:S02]  /*2c10*/  UIADD3 UR11, UPT, UPT, UR5, 0xa800, URZ ;  /* 0x0000a800050b7890 */ /* 0x000fe4000fffe0ff */
[----:B----4-:R-:W-:Y:S01]  /*2c20*/  UIADD3 UR7, UPT, UPT, UR7, 0x1f, URZ ;  /* 0x0000001f07077890 */ /* 0x010fe2000fffe0ff */
[----:B-1----:R-:W1:Y:S01]  /*2c30*/  LDS R0, [UR5+0x110] ;  /* 0x00011005ff007984 */ /* 0x002e620008000800 */
[----:B------:R-:W-:Y:S02]  /*2c40*/  USHF.R.U32.HI UR10, URZ, 0x4, UR10 ;  /* 0x00000004ff0a7899 */ /* 0x000fe4000801160a */
[----:B------:R-:W-:Y:S02]  /*2c50*/  USHF.R.S32.HI UR4, URZ, 0x1f, UR7 ;  /* 0x0000001fff047899 */ /* 0x000fe40008011407 */
[----:B------:R-:W-:-:S02]  /*2c60*/  USHF.R.U32.HI UR11, URZ, 0x4, UR11 ;  /* 0x00000004ff0b7899 */ /* 0x000fc4000801160b */
[----:B------:R-:W-:Y:S02]  /*2c70*/  ULEA.HI UR4, UR4, UR7, URZ, 0x5 ;  /* 0x0000000704047291 */ /* 0x000fe4000f8f28ff */
[----:B------:R-:W-:Y:S02]  /*2c80*/  ULOP3.LUT UR10, UR10, 0x3fff, URZ, 0xc0, !UPT ;  /* 0x00003fff0a0a7892 */ /* 0x000fe4000f8ec0ff */
[----:B------:R-:W-:Y:S02]  /*2c90*/  USHF.R.S32.HI UR4, URZ, 0x5, UR4 ;  /* 0x00000005ff047899 */ /* 0x000fe40008011404 */
[----:B------:R-:W-:Y:S02]  /*2ca0*/  ULOP3.LUT UR11, UR11, 0x3fff, URZ, 0xc0, !UPT ;  /* 0x00003fff0b0b7892 */ /* 0x000fe4000f8ec0ff */
[----:B------:R-:W-:Y:S01]  /*2cb0*/  UISETP.LT.AND UP0, UPT, UR4, 0x1, UPT ;  /* 0x000000010400788c */ /* 0x000fe2000bf01270 */
[----:B------:R-:W-:Y:S01]  /*2cc0*/  UMOV UR22, 0x0 ;  /* 0x0000000000167882 */ /* 0x000fe20000000000 */
[----:B------:R-:W-:-:S02]  /*2cd0*/  UMOV UR23, 0x4100910 ;  /* 0x0410091000177882 */ /* 0x000fc40000000000 */
[----:B------:R-:W-:Y:S02]  /*2ce0*/  USEL UR9, UR4, 0x1, !UP0 ;  /* 0x0000000104097887 */ /* 0x000fe4000c000000 */
[----:B------:R-:W-:Y:S02]  /*2cf0*/  ULOP3.LUT UR10, UR10, 0x10000, URZ, 0xfc, !UPT ;  /* 0x000100000a0a7892 */ /* 0x000fe4000f8efcff */
[----:B------:R-:W-:Y:S02]  /*2d00*/  ULOP3.LUT UR11, UR11, 0x10000, URZ, 0xfc, !UPT ;  /* 0x000100000b0b7892 */ /* 0x000fe4000f8efcff */
[----:B------:R-:W-:Y:S02]  /*2d10*/  UIADD3 UR9, UPT, UPT, -UR9, URZ, URZ ;  /* 0x000000ff09097290 */ /* 0x000fe4000fffe1ff */
[----:B---3--:R-:W-:Y:S01]  /*2d20*/  UISETP.GE.AND UP3, UPT, UR6, 0x1, UPT ;  /* 0x000000010600788c */ /* 0x008fe2000bf66270 */
[----:B------:R-:W-:Y:S01]  /*2d30*/  UMOV UR20, 0x0 ;  /* 0x0000000000147882 */ /* 0x000fe20000000000 */
[----:B------:R-:W-:Y:S01]  /*2d40*/  UMOV UR21, 0x4100910 ;  /* 0x0410091000157882 */ /* 0x000fe20000000000 */
[----:B------:R-:W-:Y:S01]  /*2d50*/  UMOV UR18, 0x0 ;  /* 0x0000000000127882 */ /* 0x000fe20000000000 */
[----:B------:R-:W-:Y:S01]  /*2d60*/  UMOV UR19, 0x4100910 ;  /* 0x0410091000137882 */ /* 0x000fe20000000000 */
[----:B-1----:R-:W-:-:S15]  /*2d70*/  R2UR UR16, R0 ;  /* 0x00000000001072ca */ /* 0x002fde00000e0000 */
.L_x_57:
[----:B------:R-:W-:Y:S02]  /*2d80*/  LEA R0, R10, UR5, 0x3 ;  /* 0x000000050a007c11 */ /* 0x000fe4000f8e18ff */
[----:B------:R-:W-:Y:S02]  /*2d90*/  SHF.L.U32 R2, R9, 0x1f, RZ ;  /* 0x0000001f09027819 */ /* 0x000fe400000006ff */
[----:B------:R-:W-:Y:S01]  /*2da0*/  PLOP3.LUT P0, PT, PT, PT, UP3, 0x80, 0x8 ;  /* 0x000000000008781c */ /* 0x000fe20003f0f038 */
[----:B------:R-:W-:Y:S01]  /*2db0*/  VIADD R3, R0, 0x70 ;  /* 0x0000007000037836 */ /* 0x000fe20000000000 */
[----:B-1----:R-:W1:Y:S02]  /*2dc0*/  SYNCS.PHASECHK.TRANS64.TRYWAIT P1, [R0+URZ+0x60], R2 ;  /* 0x00006002000075a7 */ /* 0x002e6400080211ff */
[----:B-1-3--:R-:W-:Y:S09]  /*2dd0*/  @!P1 BRA `(.L_x_51) ;  /* 0x0000004000009947 */ /* 0x00aff20003800000 */
.L_x_124:
[----:B------:R-:W-:Y:S01]  /*2de0*/  LEA R4, R10, UR5, 0x4 ;  /* 0x000000050a047c11 */ /* 0x000fe2000f8e20ff */
[----:B------:R-:W-:Y:S01]  /*2df0*/  @UP3 ULEA UR6, UR14, UR5, 0x3 ;  /* 0x000000050e063291 */ /* 0x000fe2000f8e18ff */
[----:B------:R-:W-:Y:S01]  /*2e00*/  PLOP3.LUT P2, PT, PT, PT, PT, 0x80, 0x8 ;  /* 0x000000000008781c */ /* 0x000fe20003f4f070 */
[----:B------:R-:W-:Y:S01]  /*2e10*/  ULEA UR7, UR15, UR5, 0x3 ;  /* 0x000000050f077291 */ /* 0x000fe2000f8e18ff */
[----:B------:R-:W-:Y:S02]  /*2e20*/  PRMT R3, RZ, 0x654, R3 ;  /* 0x00000654ff037816 */ /* 0x000fe40000000003 */
[----:B------:R-:W2:Y:S01]  /*2e30*/  LDS.128 R4, [R4+0xf0] ;  /* 0x0000f00004047984 */ /* 0x000ea20000000c00 */
[----:B-1----:R-:W-:Y:S02]  /*2e40*/  @P0 SHF.L.U32 R2, R8, 0x1f, RZ ;  /* 0x0000001f08020819 */ /* 0x002fe400000006ff */
[----:B------:R-:W-:Y:S01]  /*2e50*/  SHF.L.U32 R0, R11, 0x1f, RZ ;  /* 0x0000001f0b007819 */ /* 0x000fe200000006ff */
[----:B------:R-:W-:Y:S01]  /*2e60*/  @!PT LDS RZ, [RZ] ;  /* 0x00000000fffff984 */ /* 0x000fe20000000800 */
[----:B------:R-:W-:Y:S01]  /*2e70*/  @!PT LDS RZ, [RZ] ;  /* 0x00000000fffff984 */ /* 0x000fe20000000800 */
[----:B------:R-:W-:Y:S01]  /*2e80*/  @!PT LDS RZ, [RZ] ;  /* 0x00000000fffff984 */ /* 0x000fe20000000800 */
[----:B------:R-:W-:Y:S01]  /*2e90*/  @!PT LDS RZ, [RZ] ;  /* 0x00000000fffff984 */ /* 0x000fe20000000800 */
[----:B------:R1:W-:Y:S06]  /*2ea0*/  MEMBAR.ALL.CTA ;  /* 0x0000000000007992 */ /* 0x0003ec0000008000 */
[----:B-1----:R-:W1:Y:S02]  /*2eb0*/  FENCE.VIEW.ASYNC.S ;  /* 0x00000000000073c6 */ /* 0x002e640000000000 */
[----:B-1----:R1:W-:Y:S01]  /*2ec0*/  SYNCS.ARRIVE.TRANS64.RED.A1T0 RZ, [R3+URZ], RZ ;  /* 0x000000ff03ff79a7 */ /* 0x0023e200081004ff */
[----:B------:R1:W3:Y:S01]  /*2ed0*/  @P0 SYNCS.PHASECHK.TRANS64.TRYWAIT P2, [UR6], R2 ;  /* 0x00000002ff0005a7 */ /* 0x0002e20008041106 */
[----:B------:R-:W-:Y:S01]  /*2ee0*/  ULEA.HI UR6, UR15, UR15, URZ, 0x1 ;  /* 0x0000000f0f067291 */ /* 0x000fe2000f8f08ff */
[----:B--2---:R-:W-:-:S03]  /*2ef0*/  LOP3.LUT P1, RZ, R6, 0x1, RZ, 0xc0, !PT ;  /* 0x0000000106ff7812 */ /* 0x004fc6000782c0ff */
[----:B------:R-:W-:Y:S02]  /*2f00*/  USHF.L.U32 UR8, UR6, 0x5, URZ ;  /* 0x0000000506087899 */ /* 0x000fe400080006ff */
[----:B------:R-:W-:Y:S02]  /*2f10*/  ULOP3.LUT UR6, UR6, 0xffe, URZ, 0xc0, !UPT ;  /* 0x00000ffe06067892 */ /* 0x000fe4000f8ec0ff */
[----:B------:R-:W-:Y:S02]  /*2f20*/  ULOP3.LUT UR8, UR8, 0xffffffc0, URZ, 0xc0, !UPT ;  /* 0xffffffc008087892 */ /* 0x000fe4000f8ec0ff */
[----:B------:R-:W-:Y:S02]  /*2f30*/  UIADD3 UR6, UPT, UPT, -UR6, UR15, URZ ;  /* 0x0000000f06067290 */ /* 0x000fe4000fffe1ff */
[----:B------:R-:W-:Y:S01]  /*2f40*/  UIADD3 UR8, UPT, UPT, UR16, UR8, URZ ;  /* 0x0000000810087290 */ /* 0x000fe2000fffe0ff */
[----:B------:R-:W2:Y:S03]  /*2f50*/  SYNCS.PHASECHK.TRANS64.TRYWAIT P0, [UR7+0xa0], R0 ;  /* 0x0000a000ff0075a7 */ /* 0x000ea60008001107 */
[----:B------:R-:W-:Y:S01]  /*2f60*/  ULEA UR8, UR6, UR8, 0x14 ;  /* 0x0000000806087291 */ /* 0x000fe2000f8ea0ff */
[----:B-123--:R-:W-:Y:S11]  /*2f70*/  @!P0 BRA `(.L_x_52) ;  /* 0x0000003c00ac8947 */ /* 0x00eff60003800000 */
.L_x_126:
[----:B------:R-:W-:Y:S01]  /*2f80*/  IADD3 R10, PT, PT, R10, 0x1, RZ ;  /* 0x000000010a0a7810 */ /* 0x000fe20007ffe0ff */
[----:B------:R-:W-:Y:S06]  /*2f90*/  BRA.U !UP3, `(.L_x_53) ;  /* 0x000000010bc07547 */ /* 0x000fec000b800000 */
[----:B------:R-:W-:Y:S01]  /*2fa0*/  UPLOP3.LUT UP4, UPT, UPT, UPT, UPT, 0x40, 0x4 ;  /* 0x000000000004789c */ /* 0x000fe20003f8e870 */
[----:B------:R-:W-:Y:S01]  /*2fb0*/  UMOV UR13, UR9 ;  /* 0x00000009000d7c82 */ /* 0x000fe20008000000 */
[----:B------:R-:W-:Y:S01]  /*2fc0*/  UMOV UR12, UR4 ;  /* 0x00000004000c7c82 */ /* 0x000fe20008000000 */
[----:B------:R-:W-:-:S08]  /*2fd0*/  UMOV UR17, UR14 ;  /* 0x0000000e00117c82 */ /* 0x000fd00008000000 */
.L_x_56:
[----:B------:R-:W-:Y:S02]  /*2fe0*/  UIADD3 UR13, UPT, UPT, UR13, 0x1, URZ ;  /* 0x000000010d0d7890 */ /* 0x000fe4000fffe0ff */
[----:B--2---:R-:W-:Y:S02]  /*2ff0*/  ULEA UR6, UR17, UR5, 0x3 ;  /* 0x0000000511067291 */ /* 0x004fe4000f8e18ff */
[----:B------:R-:W-:Y:S01]  /*3000*/  UISETP.NE.AND UP0, UPT, UR13, URZ, UPT ;  /* 0x000000ff0d00728c */ /* 0x000fe2000bf05270 */
[----:B---3--:R-:W-:Y:S10]  /*3010*/  @P2 BRA `(.L_x_54) ;  /* 0x00000000000c2947 */ /* 0x008ff40003800000 */
[----:B-1----:R-:W-:Y:S04]  /*3020*/  SHF.L.U32 R2, R8, 0x1f, RZ ;  /* 0x0000001f08027819 */ /* 0x002fe800000006ff */
[----:B------:R-:W1:Y:S02]  /*3030*/  SYNCS.PHASECHK.TRANS64.TRYWAIT P0, [UR6], R2 ;  /* 0x00000002ff0075a7 */ /* 0x000e640008001106 */
[----:B-1----:R-:W-:Y:S05]  /*3040*/  @!P0 BRA `(.L_x_55) ;  /* 0x0000003c00908947 */ /* 0x002fea0003800000 */
.L_x_54:
[----:B------:R-:W-:Y:S01]  /*3050*/  UISETP.NE.AND UP1, UPT, UR12, 0x1, UPT ;  /* 0x000000010c00788c */ /* 0x000fe2000bf25270 */
[----:B------:R-:W-:Y:S01]  /*3060*/  PLOP3.LUT P2, PT, PT, PT, PT, 0x80, 0x8 ;  /* 0x000000000008781c */ /* 0x000fe20003f4f070 */
[----:B------:R-:W-:Y:S02]  /*3070*/  UIADD3 UR14, UPT, UPT, UR17, 0x1, URZ ;  /* 0x00000001110e7890 */ /* 0x000fe4000fffe0ff */
[----:B------:R-:W-:Y:S02]  /*3080*/  ULEA UR28, UR17, UR11, 0x9 ;  /* 0x0000000b111c7291 */ /* 0x000fe4000f8e48ff */
[----:B------:R-:W-:Y:S01]  /*3090*/  UISETP.NE.AND UP2, UPT, UR14, 0x2, UPT ;  /* 0x000000020e00788c */ /* 0x000fe2000bf45270 */
[----:B------:R-:W-:Y:S01]  /*30a0*/  PLOP3.LUT P0, PT, PT, PT, UP1, 0x80, 0x8 ;  /* 0x000000000008781c */ /* 0x000fe20003f0f018 */
[----:B------:R-:W-:Y:S02]  /*30b0*/  UIADD3 UR40, UPT, UPT, UR28, 0x2, URZ ;  /* 0x000000021c287890 */ /* 0x000fe4000fffe0ff */
[----:B------:R-:W-:Y:S02]  /*30c0*/  USEL UR27, URZ, 0x1, UP2 ;  /* 0x00000001ff1b7887 */ /* 0x000fe40009000000 */
[----:B------:R-:W-:Y:S02]  /*30d0*/  USEL UR14, UR14, URZ, UP2 ;  /* 0x000000ff0e0e7287 */ /* 0x000fe40009000000 */
[----:B------:R-:W-:Y:S02]  /*30e0*/  UIADD3 UR36, UPT, UPT, UR28, 0x4, URZ ;  /* 0x000000041c247890 */ /* 0x000fe4000fffe0ff */
[----:B------:R-:W-:Y:S01]  /*30f0*/  @UP1 ULEA UR26, UR14, UR5, 0x3 ;  /* 0x000000050e1a1291 */ /* 0x000fe2000f8e18ff */
[----:B------:R-:W-:Y:S01]  /*3100*/  LOP3.LUT R8, R8, UR27, RZ, 0x3c, !PT ;  /* 0x0000001b08087c12 */ /* 0x000fe2000f8e3cff */
[----:B------:R-:W-:Y:S02]  /*3110*/  UIADD3 UR32, UPT, UPT, UR28, 0x6, URZ ;  /* 0x000000061c207890 */ /* 0x000fe4000fffe0ff */
[----:B------:R-:W-:Y:S01]  /*3120*/  UIADD3 UR6, UPT, UPT, UR6, 0x10, URZ ;  /* 0x0000001006067890 */ /* 0x000fe2000fffe0ff */
[----:B-1----:R-:W-:Y:S01]  /*3130*/  @P0 SHF.L.U32 R0, R8, 0x1f, RZ ;  /* 0x0000001f08000819 */ /* 0x002fe200000006ff */
[----:B------:R-:W-:Y:S01]  /*3140*/  UIADD3 UR12, UPT, UPT, UR12, -0x1, URZ ;  /* 0xffffffff0c0c7890 */ /* 0x000fe2000fffe0ff */
[----:B------:R-:W-:Y:S02]  /*3150*/  UMOV UR29, 0x40004040 ;  /* 0x40004040001d7882 */ /* 0x000fe40000000000 */
[----:B------:R2:W3:Y:S01]  /*3160*/  @P0 SYNCS.PHASECHK.TRANS64.TRYWAIT P2, [UR26], R0 ;  /* 0x00000000ff0005a7 */ /* 0x0004e2000804111a */
[----:B------:R-:W-:Y:S01]  /*3170*/  ULEA UR26, UR17, UR10, 0x9 ;  /* 0x0000000a111a7291 */ /* 0x000fe2000f8e48ff */
[----:B------:R-:W-:Y:S01]  /*3180*/  UMOV UR27, 0x40004040 ;  /* 0x40004040001b7882 */ /* 0x000fe20000000000 */
[----:B------:R-:W-:Y:S02]  /*3190*/  UMOV UR41, 0x40004040 ;  /* 0x4000404000297882 */ /* 0x000fe40000000000 */
[----:B------:R-:W-:Y:S02]  /*31a0*/  UIADD3 UR38, UPT, UPT, UR26, 0x2, URZ ;  /* 0x000000021a267890 */ /* 0x000fe4000fffe0ff */
[----:B------:R-:W-:Y:S02]  /*31b0*/  UIADD3 UR34, UPT, UPT, UR26, 0x4, URZ ;  /* 0x000000041a227890 */ /* 0x000fe4000fffe0ff */
[----:B------:R-:W-:Y:S01]  /*31c0*/  UIADD3 UR30, UPT, UPT, UR26, 0x6, URZ ;  /* 0x000000061a1e7890 */ /* 0x000fe2000fffe0ff */
[----:B------:R2:W-:Y:S01]  /*31d0*/  UTCHMMA gdesc[UR26], gdesc[UR28], tmem[UR8], tmem[UR24], idesc[UR25], UP4 ;  /* 0x00ff181c1a0075ea */ /* 0x0005e2000a000008 */
[----:B------:R-:W-:Y:S01]  /*31e0*/  UPLOP3.LUT UP4, UPT, UPT, UPT, UPT, 0x80, 0x8 ;  /* 0x000000000008789c */ /* 0x000fe20003f8f070 */
[----:B------:R-:W-:Y:S01]  /*31f0*/  UMOV UR39, 0x40004040 ;  /* 0x4000404000277882 */ /* 0x000fe20000000000 */
[----:B------:R-:W-:Y:S01]  /*3200*/  UMOV UR37, 0x40004040 ;  /* 0x4000404000257882 */ /* 0x000fe20000000000 */
[----:B------:R2:W-:Y:S01]  /*3210*/  UTCHMMA gdesc[UR38], gdesc[UR40], tmem[UR8], tmem[UR22], idesc[UR23], UPT ;  /* 0x00ff1628260075ea */ /* 0x0005e2000b800008 */
[----:B------:R-:W-:Y:S01]  /*3220*/  UMOV UR35, 0x40004040 ;  /* 0x4000404000237882 */ /* 0x000fe20000000000 */
[----:B------:R-:W-:Y:S01]  /*3230*/  UMOV UR33, 0x40004040 ;  /* 0x4000404000217882 */ /* 0x000fe20000000000 */
[----:B------:R-:W-:Y:S01]  /*3240*/  UMOV UR31, 0x40004040 ;  /* 0x40004040001f7882 */ /* 0x000fe20000000000 */
[----:B------:R2:W-:Y:S01]  /*3250*/  UTCHMMA gdesc[UR34], gdesc[UR36], tmem[UR8], tmem[UR20], idesc[UR21], UPT ;  /* 0x00ff1424220075ea */ /* 0x0005e2000b800008 */
[----:B------:R2:W-:Y:S01]  /*3260*/  UTCHMMA gdesc[UR30], gdesc[UR32], tmem[UR8], tmem[UR18], idesc[UR19], UPT ;  /* 0x00ff12201e0075ea */ /* 0x0005e2000b800008 */
[----:B------:R2:W-:Y:S01]  /*3270*/  UTCBAR [UR6], URZ ;  /* 0x000000ff060073e9 */ /* 0x0005e200080000ff */
[----:B------:R-:W-:Y:S01]  /*3280*/  UMOV UR17, UR14 ;  /* 0x0000000e00117c82 */ /* 0x000fe20008000000 */
[----:B------:R-:W-:Y:S05]  /*3290*/  BRA.U UP0, `(.L_x_56) ;  /* 0xfffffffd00507547 */ /* 0x000fea000b83ffff */
.L_x_53:
[----:B------:R-:W-:Y:S01]  /*32a0*/  UIADD3 UR15, UPT, UPT, UR15, 0x1, URZ ;  /* 0x000000010f0f7890 */ /* 0x000fe2000fffe0ff */
[C---:B------:R-:W-:Y:S01]  /*32b0*/  ISETP.NE.AND P0, PT, R10.reuse, 0x2, PT ;  /* 0x000000020a00780c */ /* 0x040fe20003f05270 */
[----:B------:R-:W-:Y:S02]  /*32c0*/  UIADD3 UR7, UPT, UPT, UR7, 0x80, URZ ;  /* 0x0000008007077890 */ /* 0x000fe4000fffe0ff */
[----:B------:R-:W-:Y:S01]  /*32d0*/  UISETP.NE.AND UP0, UPT, UR15, 0x4, UPT ;  /* 0x000000040f00788c */ /* 0x000fe2000bf05270 */
[----:B-12---:R-:W-:Y:S02]  /*32e0*/  SEL R0, RZ, 0x1, P0 ;  /* 0x00000001ff007807 */ /* 0x006fe40000000000 */
[----:B------:R-:W-:Y:S01]  /*32f0*/  SEL R10, R10, RZ, P0 ;  /* 0x000000ff0a0a7207 */ /* 0x000fe20000000000 */
[----:B------:R-:W-:Y:S01]  /*3300*/  USEL UR6, URZ, 0x1, UP0 ;  /* 0x00000001ff067887 */ /* 0x000fe20008000000 */
[----:B------:R-:W-:Y:S01]  /*3310*/  LOP3.LUT R9, R9, R0, RZ, 0x3c, !PT ;  /* 0x0000000009097212 */ /* 0x000fe200078e3cff */
[----:B------:R-:W-:Y:S01]  /*3320*/  USEL UR15, UR15, URZ, UP0 ;  /* 0x000000ff0f0f7287 */ /* 0x000fe20008000000 */
[----:B------:R1:W-:Y:S03]  /*3330*/  UTCBAR [UR7], URZ ;  /* 0x000000ff070073e9 */ /* 0x0003e600080000ff */
[----:B------:R-:W-:Y:S01]  /*3340*/  LOP3.LUT R11, R11, UR6, RZ, 0x3c, !PT ;  /* 0x000000060b0b7c12 */ /* 0x000fe2000f8e3cff */
[----:B------:R-:W-:Y:S07]  /*3350*/  @P1 BRA `(.L_x_57) ;  /* 0xfffffff800881947 */ /* 0x000fee000383ffff */
[----:B------:R-:W2:Y:S01]  /*3360*/  S2UR UR4, SR_CgaCtaId ;  /* 0x00000000000479c3 */ /* 0x000ea20000008800 */
[----:B------:R-:W-:Y:S01]  /*3370*/  ELECT P0, URZ, PT ;  /* 0x0000000000ff782f */ /* 0x000fe20003800000 */
[----:B------:R-:W-:Y:S01]  /*3380*/  IMAD.MOV.U32 R0, RZ, RZ, 0x1 ;  /* 0x00000001ff007424 */ /* 0x000fe200078e00ff */
[----:B------:R-:W-:Y:S01]  /*3390*/  UIADD3 UR5, UPT, UPT, UR5, 0xa0, URZ ;  /* 0x000000a005057890 */ /* 0x000fe2000fffe0ff */
[----:B------:R-:W-:Y:S01]  /*33a0*/  SHF.L.U32 R2, R11, 0x1f, RZ ;  /* 0x0000001f0b027819 */ /* 0x000fe200000006ff */
[----:B------:R-:W-:-:S03]  /*33b0*/  UMOV UR6, 0x40 ;  /* 0x0000004000067882 */ /* 0x000fc60000000000 */
[----:B------:R-:W-:Y:S01]  /*33c0*/  UVIRTCOUNT.DEALLOC.SMPOOL 0x80 ;  /* 0x000000800000784c */ /* 0x000fe20000000000 */
[----:B--2---:R-:W-:Y:S02]  /*33d0*/  ULEA UR4, UR4, UR6, 0x18 ;  /* 0x0000000604047291 */ /* 0x004fe4000f8ec0ff */
[----:B------:R-:W-:-:S07]  /*33e0*/  ULEA UR6, UR15, UR5, 0x3 ;  /* 0x000000050f067291 */ /* 0x000fce000f8e18ff */
[----:B------:R2:W-:Y:S02]  /*33f0*/  @P0 STS.U8 [UR4+0x1c], R0 ;  /* 0x00001c00ff000988 */ /* 0x0005e40008000004 */
[----:B------:R-:W4:Y:S02]  /*3400*/  SYNCS.PHASECHK.TRANS64.TRYWAIT P0, [UR6], R2 ;  /* 0x00000002ff0075a7 */ /* 0x000f240008001106 */
[----:B--2-4-:R-:W-:Y:S05]  /*3410*/  @!P0 BRA `(.L_x_58) ;  /* 0x0000003800b48947 */ /* 0x014fea0003800000 */
.L_x_129:
[----:B-1----:R-:W-:-:S04]  /*3420*/  UIADD3 UR7, UPT, UPT, UR15, 0x1, URZ ;  /* 0x000000010f077890 */ /* 0x002fc8000fffe0ff */
[----:B------:R-:W-:-:S04]  /*3430*/  UISETP.NE.AND UP0, UPT, UR7, 0x4, UPT ;  /* 0x000000040700788c */ /* 0x000fc8000bf05270 */
[----:B------:R-:W-:Y:S02]  /*3440*/  USEL UR8, URZ, 0x1, UP0 ;  /* 0x00000001ff087887 */ /* 0x000fe40008000000 */
[----:B------:R-:W-:-:S04]  /*3450*/  USEL UR7, UR7, URZ, UP0 ;  /* 0x000000ff07077287 */ /* 0x000fc80008000000 */
[----:B------:R-:W-:Y:S01]  /*3460*/  ULEA UR6, UR7, UR5, 0x3 ;  /* 0x0000000507067291 */ /* 0x000fe2000f8e18ff */
[----:B--2---:R-:W-:-:S04]  /*3470*/  LOP3.LUT R2, R11, UR8, RZ, 0x3c, !PT ;  /* 0x000000080b027c12 */ /* 0x004fc8000f8e3cff */
[----:B------:R-:W-:-:S04]  /*3480*/  SHF.L.U32 R3, R2, 0x1f, RZ ;  /* 0x0000001f02037819 */ /* 0x000fc800000006ff */
[----:B------:R-:W1:Y:S02]  /*3490*/  SYNCS.PHASECHK.TRANS64.TRYWAIT P0, [UR6], R3 ;  /* 0x00000003ff0075a7 */ /* 0x000e640008001106 */
[----:B-1----:R-:W-:Y:S05]  /*34a0*/  @!P0 BRA `(.L_x_59) ;  /* 0x0000003800a88947 */ /* 0x002fea0003800000 */
.L_x_131:
[----:B------:R-:W-:-:S04]  /*34b0*/  UIADD3 UR7, UPT, UPT, UR7, 0x1, URZ ;  /* 0x0000000107077890 */ /* 0x000fc8000fffe0ff */
[----:B------:R-:W-:-:S04]  /*34c0*/  UISETP.NE.AND UP0, UPT, UR7, 0x4, UPT ;  /* 0x000000040700788c */ /* 0x000fc8000bf05270 */
[----:B------:R-:W-:Y:S02]  /*34d0*/  USEL UR8, URZ, 0x1, UP0 ;  /* 0x00000001ff087887 */ /* 0x000fe40008000000 */
[----:B------:R-:W-:-:S04]  /*34e0*/  USEL UR7, UR7, URZ, UP0 ;  /* 0x000000ff07077287 */ /* 0x000fc80008000000 */
[----:B------:R-:W-:Y:S01]  /*34f0*/  ULEA UR6, UR7, UR5, 0x3 ;  /* 0x0000000507067291 */ /* 0x000fe2000f8e18ff */
[----:B------:R-:W-:-:S04]  /*3500*/  LOP3.LUT R2, R2, UR8, RZ, 0x3c, !PT ;  /* 0x0000000802027c12 */ /* 0x000fc8000f8e3cff */
[----:B-1----:R-:W-:-:S04]  /*3510*/  SHF.L.U32 R3, R2, 0x1f, RZ ;  /* 0x0000001f02037819 */ /* 0x002fc800000006ff */
[----:B------:R-:W1:Y:S02]  /*3520*/  SYNCS.PHASECHK.TRANS64.TRYWAIT P0, [UR6], R3 ;  /* 0x00000003ff0075a7 */ /* 0x000e640008001106 */
[----:B-1----:R-:W-:Y:S05]  /*3530*/  @!P0 BRA `(.L_x_60) ;  /* 0x00000038009c8947 */ /* 0x002fea0003800000 */
.L_x_133:
[----:B------:R-:W-:-:S04]  /*3540*/  UIADD3 UR7, UPT, UPT, UR7, 0x1, URZ ;  /* 0x0000000107077890 */ /* 0x000fc8000fffe0ff */
[----:B------:R-:W-:-:S04]  /*3550*/  UISETP.NE.AND UP0, UPT, UR7, 0x4, UPT ;  /* 0x000000040700788c */ /* 0x000fc8000bf05270 */
[----:B------:R-:W-:Y:S02]  /*3560*/  USEL UR6, URZ, 0x1, UP0 ;  /* 0x00000001ff067887 */ /* 0x000fe40008000000 */
[----:B------:R-:W-:-:S04]  /*3570*/  USEL UR7, UR7, URZ, UP0 ;  /* 0x000000ff07077287 */ /* 0x000fc80008000000 */
[----:B------:R-:W-:Y:S01]  /*3580*/  ULEA UR7, UR7, UR5, 0x3 ;  /* 0x0000000507077291 */ /* 0x000fe2000f8e18ff */
[----:B------:R-:W-:-:S04]  /*3590*/  LOP3.LUT R2, R2, UR6, RZ, 0x3c, !PT ;  /* 0x0000000602027c12 */ /* 0x000fc8000f8e3cff */
[----:B------:R-:W-:-:S04]  /*35a0*/  SHF.L.U32 R2, R2, 0x1f, RZ ;  /* 0x0000001f02027819 */ /* 0x000fc800000006ff */
[----:B------:R-:W2:Y:S02]  /*35b0*/  SYNCS.PHASECHK.TRANS64.TRYWAIT P0, [UR7], R2 ;  /* 0x00000002ff0075a7 */ /* 0x000ea40008001107 */
[----:B--2---:R-:W-:Y:S05]  /*35c0*/  @!P0 BRA `(.L_x_61) ;  /* 0x0000003800908947 */ /* 0x004fea0003800000 */
.L_x_135:
[----:B------:R-:W-:Y:S01]  /*35d0*/  NOP ;  /* 0x0000000000007918 */ /* 0x000fe20000000000 */
[----:B-1----:R-:W1:Y:S01]  /*35e0*/  LDS R0, [UR4+0x14] ;  /* 0x00001404ff007984 */ /* 0x002e620008000800 */
[----:B------:R-:W-:Y:S01]  /*35f0*/  ULOP3.LUT UR6, UR16, 0xffff, URZ, 0xc0, !UPT ;  /* 0x0000ffff10067892 */ /* 0x000fe2000f8ec0ff */
[----:B------:R-:W-:Y:S01]  /*3600*/  UMOV UR8, 0xffff ;  /* 0x0000ffff00087882 */ /* 0x000fe20000000000 */
[----:B------:R-:W-:Y:S02]  /*3610*/  UMOV UR5, 0x1 ;  /* 0x0000000100057882 */ /* 0x000fe40000000000 */
[----:B------:R-:W-:-:S04]  /*3620*/  USHF.R.U32.HI UR6, URZ, 0x5, UR6 ;  /* 0x00000005ff067899 */ /* 0x000fc80008011606 */
[----:B------:R-:W-:Y:S02]  /*3630*/  USHF.L.U32 UR8, UR8, UR6, URZ ;  /* 0x0000000608087299 */ /* 0x000fe400080006ff */
[----:B------:R-:W-:-:S04]  /*3640*/  USHF.L.U32 UR5, UR5, UR6, URZ ;  /* 0x0000000605057299 */ /* 0x000fc800080006ff */
[----:B-1----:R-:W-:-:S04]  /*3650*/  LOP3.LUT R0, R0, UR8, RZ, 0xc0, !PT ;  /* 0x0000000800007c12 */ /* 0x002fc8000f8ec0ff */
[----:B------:R-:W-:-:S13]  /*3660*/  ISETP.NE.AND P0, PT, R0, UR8, PT ;  /* 0x0000000800007c0c */ /* 0x000fda000bf05270 */
[----:B------:R-:W-:Y:S05]  /*3670*/  @P0 BRA `(.L_x_62) ;  /* 0x0000000000580947 */ /* 0x000fea0003800000 */
[----:B------:R-:W1:Y:S02]  /*3680*/  LDS R0, [UR4+0x18] ;  /* 0x00001804ff007984 */ /* 0x000e640008000800 */
[----:B-1----:R-:W-:-:S04]  /*3690*/  LOP3.LUT R0, R0, UR5, RZ, 0xc0, !PT ;  /* 0x0000000500007c12 */ /* 0x002fc8000f8ec0ff */
[----:B------:R-:W-:-:S13]  /*36a0*/  ISETP.NE.AND P0, PT, R0, UR5, PT ;  /* 0x0000000500007c0c */ /* 0x000fda000bf05270 */
[----:B------:R-:W-:Y:S05]  /*36b0*/  @P0 BRA `(.L_x_63) ;  /* 0x00000000003c0947 */ /* 0x000fea0003800000 */
[----:B------:R-:W1:Y:S01]  /*36c0*/  S2R R2, SR_LANEID ;  /* 0x0000000000027919 */ /* 0x000e620000000000 */
[----:B------:R-:W-:Y:S01]  /*36d0*/  ULOP3.LUT UR8, URZ, UR8, URZ, 0x33, !UPT ;  /* 0x00000008ff087292 */ /* 0x000fe2000f8e33ff */
[----:B------:R-:W-:Y:S02]  /*36e0*/  VOTEU.ANY UR7, UPT, PT ;  /* 0x0000000000077886 */ /* 0x000fe400038e0100 */
[----:B------:R-:W-:-:S03]  /*36f0*/  UFLO.U32 UR7, UR7 ;  /* 0x00000007000772bd */ /* 0x000fc600080e0000 */
[----:B------:R-:W-:-:S04]  /*3700*/  IMAD.U32 R0, RZ, RZ, UR8 ;  /* 0x00000008ff007e24 */ /* 0x000fc8000f8e00ff */
[----:B------:R2:W4:Y:S02]  /*3710*/  REDUX UR6, R0 ;  /* 0x00000000000673c4 */ /* 0x0005240000000000 */
[----:B------:R1:W-:Y:S02]  /*3720*/  UTCATOMSWS.AND URZ, UR8 ;  /* 0x0000000800ff79e3 */ /* 0x0003e40008000000 */
[----:B-1----:R-:W-:Y:S02]  /*3730*/  ISETP.EQ.U32.AND P0, PT, R2, UR7, PT ;  /* 0x0000000702007c0c */ /* 0x002fe4000bf02070 */
[----:B--2---:R-:W-:Y:S02]  /*3740*/  LOP3.LUT R0, RZ, UR5, RZ, 0x33, !PT ;  /* 0x00000005ff007c12 */ /* 0x004fe4000f8e33ff */
[----:B----4-:R-:W-:Y:S02]  /*3750*/  MOV R2, UR6 ;  /* 0x0000000600027c02 */ /* 0x010fe40008000f00 */
[----:B------:R-:W1:Y:S07]  /*3760*/  REDUX UR5, R0 ;  /* 0x00000000000573c4 */ /* 0x000e6e0000000000 */
[----:B------:R2:W-:Y:S01]  /*3770*/  @P0 ATOMS.AND RZ, [UR4+0x14], R2 ;  /* 0x00001402ffff098c */ /* 0x0005e2000a800004 */
[----:B-1----:R-:W-:-:S05]  /*3780*/  IMAD.U32 R0, RZ, RZ, UR5 ;  /* 0x00000005ff007e24 */ /* 0x002fca000f8e00ff */
[----:B------:R2:W-:Y:S01]  /*3790*/  @P0 ATOMS.AND RZ, [UR4+0x18], R0 ;  /* 0x00001800ffff098c */ /* 0x0005e2000a800004 */
[----:B------:R-:W-:Y:S05]  /*37a0*/  BRA `(.L_x_64) ;  /* 0x0000000000147947 */ /* 0x000fea0003800000 */
.L_x_63:
[----:B------:R-:W-:Y:S02]  /*37b0*/  MOV R2, 0x37d0 ;  /* 0x000037d000027802 */ /* 0x000fe40000000f00 */
[----:B---3-5:R-:W-:Y:S05]  /*37c0*/  CALL.REL.NOINC `($__internal_0_$__cuda_sm10x_tcgen05_guardrail_trap_col_being_dealloced_not_returned_by_alloc) ;  /* 0x0000003c00047944 */ /* 0x028fea0003c00000 */
[----:B------:R-:W-:Y:S05]  /*37d0*/  BRA `(.L_x_64) ;  /* 0x0000000000087947 */ /* 0x000fea0003800000 */
.L_x_62:
[----:B------:R-:W-:Y:S02]  /*37e0*/  MOV R2, 0x3800 ;  /* 0x0000380000027802 */ /* 0x000fe40000000f00 */
[----:B---3-5:R-:W-:Y:S05]  /*37f0*/  CALL.REL.NOINC `($__internal_2_$__cuda_sm10x_tcgen05_guardrail_trap_unallocated_columns_being_dealloced) ;  /* 0x0000003c00107944 */ /* 0x028fea0003c00000 */
.L_x_64:
[----:B------:R-:W-:Y:S01]  /*3800*/  NOP ;  /* 0x0000000000007918 */ /* 0x000fe20000000000 */
[----:B------:R-:W-:Y:S05]  /*3810*/  EXIT ;  /* 0x000000000000794d */ /* 0x000fea0003800000 */
.L_x_46:
[----:B------:R-:W-:-:S09]  /*3820*/  UISETP.NE.OR UP2, UPT, UR8, 0x3, !UP2 ;  /* 0x000000030800788c */ /* 0x000fd2000d745670 */
[----:B------:R-:W-:Y:S05]  /*3830*/  BRA.U UP2, `(.L_x_65) ;  /* 0x0000000d02ac7547 */ /* 0x000fea000b800000 */
[----:B------:R-:W1:Y:S01]  /*3840*/  LDC R0, c[0x0][0xb30] ;  /* 0x0002cc00ff007b82 */ /* 0x000e620000000800 */
[----:B------:R-:W2:Y:S01]  /*3850*/  LDCU.64 UR8, c[0x0][0x888] ;  /* 0x00011100ff0877ac */ /* 0x000ea20008000a00 */
[----:B------:R-:W-:Y:S01]  /*3860*/  IMAD.MOV.U32 R32, RZ, RZ, 0x1 ;  /* 0x00000001ff207424 */ /* 0x000fe200078e00ff */
[----:B------:R-:W-:Y:S01]  /*3870*/  CS2R R28, SRZ ;  /* 0x00000000001c7805 */ /* 0x000fe2000001ff00 */
[----:B------:R-:W-:Y:S01]  /*3880*/  IMAD.MOV.U32 R25, RZ, RZ, 0x2000 ;  /* 0x00002000ff197424 */ /* 0x000fe200078e00ff */
[----:B------:R-:W4:Y:S03]  /*3890*/  LDCU.64 UR4, c[0x0][0x890] ;  /* 0x00011200ff0477ac */ /* 0x000f260008000a00 */
[----:B------:R-:W3:Y:S01]  /*38a0*/  LDC R24, c[0x0][0x370] ;  /* 0x0000dc00ff187b82 */ /* 0x000ee20000000800 */
[----:B------:R-:W-:Y:S01]  /*38b0*/  UMOV UR7, 0x400 ;  /* 0x0000040000077882 */ /* 0x000fe20000000000 */
[----:B------:R-:W-:-:S02]  /*38c0*/  UPLOP3.LUT UP1, UPT, UPT, UPT, UPT, 0x40, 0x4 ;  /* 0x000000000004789c */ /* 0x000fc40003f2e870 */
[----:B------:R-:W-:Y:S01]  /*38d0*/  ULEA UR7, UR37, UR7, 0x18 ;  /* 0x0000000725077291 */ /* 0x000fe2000f8ec0ff */
[----:B------:R-:W-:-:S03]  /*38e0*/  UMOV UR13, URZ ;  /* 0x000000ff000d7c82 */ /* 0x000fc60008000000 */
[----:B------:R-:W3:Y:S01]  /*38f0*/  LDC R3, c[0x0][0xb0c] ;  /* 0x0002c300ff037b82 */ /* 0x000ee20000000800 */
[----:B--2---:R-:W-:Y:S02]  /*3900*/  UISETP.NE.U32.AND UP3, UPT, UR8, URZ, UPT ;  /* 0x000000ff0800728c */ /* 0x004fe4000bf65070 */
[----:B----4-:R-:W-:-:S05]  /*3910*/  UISETP.NE.U32.AND UP4, UPT, UR4, URZ, UPT ;  /* 0x000000ff0400728c */ /* 0x010fca000bf85070 */
[----:B------:R-:W2:Y:S01]  /*3920*/  LDC R18, c[0x0][0xb20] ;  /* 0x0002c800ff127b82 */ /* 0x000ea20000000800 */
[----:B-1----:R-:W-:Y:S01]  /*3930*/  ISETP.NE.AND P1, PT, R0, 0x1, PT ;  /* 0x000000010000780c */ /* 0x002fe20003f25270 */
[----:B------:R-:W-:Y:S02]  /*3940*/  UISETP.NE.AND.EX UP3, UPT, UR9, URZ, UPT, UP3 ;  /* 0x000000ff0900728c */ /* 0x000fe4000bf65330 */
[----:B------:R-:W-:-:S04]  /*3950*/  UISETP.NE.AND.EX UP4, UPT, UR5, URZ, UPT, UP4 ;  /* 0x000000ff0500728c */ /* 0x000fc8000bf85340 */
[----:B------:R-:W1:Y:S08]  /*3960*/  LDC.64 R30, c[0x0][0x348] ;  /* 0x0000d200ff1e7b82 */ /* 0x000e700000000a00 */
[----:B------:R-:W4:Y:S08]  /*3970*/  LDC.64 R16, c[0x0][0xb10] ;  /* 0x0002c400ff107b82 */ /* 0x000f300000000a00 */
[----:B------:R-:W1:Y:S08]  /*3980*/  LDC.64 R6, c[0x0][0xb18] ;  /* 0x0002c600ff067b82 */ /* 0x000e700000000a00 */
[----:B------:R-:W1:Y:S08]  /*3990*/  LDC.64 R4, c[0x0][0xb28] ;  /* 0x0002ca00ff047b82 */ /* 0x000e700000000a00 */
[----:B--23--:R-:W1:Y:S02]  /*39a0*/  LDC R19, c[0x0][0x374] ;  /* 0x0000dd00ff137b82 */ /* 0x00ce640000000800 */
.L_x_74:
[C---:B------:R-:W-:Y:S02]  /*39b0*/  LEA R0, R29.reuse, UR7, 0x3 ;  /* 0x000000071d007c11 */ /* 0x040fe4000f8e18ff */
[----:B------:R-:W-:Y:S02]  /*39c0*/  SHF.L.U32 R2, R28, 0x1f, RZ ;  /* 0x0000001f1c027819 */ /* 0x000fe400000006ff */
[----:B------:R-:W-:Y:S02]  /*39d0*/  LEA R20, R29, UR7, 0x4 ;  /* 0x000000071d147c11 */ /* 0x000fe4000f8e20ff */
[----:B--2---:R-:W2:Y:S02]  /*39e0*/  SYNCS.PHASECHK.TRANS64.TRYWAIT P0, [R0+URZ+0x60], R2 ;  /* 0x00006002000075a7 */ /* 0x004ea400080011ff */
[----:B--2---:R-:W-:Y:S05]  /*39f0*/  @!P0 BRA `(.L_x_66) ;  /* 0x00000034009c8947 */ /* 0x004fea0003800000 */
.L_x_136:
[----:B------:R-:W-:Y:S01]  /*3a00*/  ISETP.GE.AND P0, PT, R26, 0x1, PT ;  /* 0x000000011a00780c */ /* 0x000fe20003f06270 */
[----:B------:R-:W3:Y:S01]  /*3a10*/  LDS.128 R20, [R20+0xf0] ;  /* 0x0000f00014147984 */ /* 0x000ee20000000c00 */
[----:B--2---:R-:W-:Y:S01]  /*3a20*/  VIADD R0, R0, 0x70 ;  /* 0x0000007000007836 */ /* 0x004fe20000000000 */
[----:B------:R-:W-:Y:S01]  /*3a30*/  @!PT LDS RZ, [RZ] ;  /* 0x00000000fffff984 */ /* 0x000fe20000000800 */
[----:B------:R-:W-:Y:S01]  /*3a40*/  @!PT LDS RZ, [RZ] ;  /* 0x00000000fffff984 */ /* 0x000fe20000000800 */
[----:B------:R-:W-:Y:S01]  /*3a50*/  @!PT LDS RZ, [RZ] ;  /* 0x00000000fffff984 */ /* 0x000fe20000000800 */
[----:B------:R-:W-:Y:S01]  /*3a60*/  @!PT LDS RZ, [RZ] ;  /* 0x00000000fffff984 */ /* 0x000fe20000000800 */
[----:B------:R2:W-:Y:S06]  /*3a70*/  MEMBAR.ALL.CTA ;  /* 0x0000000000007992 */ /* 0x0005ec0000008000 */
[----:B--2---:R-:W2:Y:S01]  /*3a80*/  FENCE.VIEW.ASYNC.S ;  /* 0x00000000000073c6 */ /* 0x004ea20000000000 */
[----:B------:R-:W-:Y:S04]  /*3a90*/  PRMT R0, RZ, 0x654, R0 ;  /* 0x00000654ff007816 */ /* 0x000fe80000000000 */
[----:B--2---:R2:W-:Y:S01]  /*3aa0*/  SYNCS.ARRIVE.TRANS64.RED.A1T0 RZ, [R0+URZ], RZ ;  /* 0x000000ff00ff79a7 */ /* 0x0045e200081004ff */
[----:B---3--:R-:W-:Y:S11]  /*3ab0*/  LOP3.LUT P3, RZ, R22, 0x1, RZ, 0xc0, !PT ;  /* 0x0000000116ff7812 */ /* 0x008ff6000786c0ff */
[----:B------:R-:W-:Y:S02]  /*3ac0*/  @!UPT UIADD3 URZ, UPT, UPT, URZ, URZ, URZ ;  /* 0x000000fffffff290 */ /* 0x000fe4000fffe0ff */
[----:B------:R-:W-:Y:S02]  /*3ad0*/  @P3 MOV R11, R20 ;  /* 0x00000014000b3202 */ /* 0x000fe40000000f00 */
[----:B------:R-:W-:Y:S01]  /*3ae0*/  @P3 LOP3.LUT R10, R21, 0xffff, RZ, 0xc0, !PT ;  /* 0x0000ffff150a3812 */ /* 0x000fe200078ec0ff */
[----:B--2---:R-:W-:Y:S06]  /*3af0*/  @!P0 BRA `(.L_x_67) ;  /* 0x0000000000a48947 */ /* 0x004fec0003800000 */
[-C--:B-1----:R-:W-:Y:S01]  /*3b00*/  IMAD.HI.U32 R0, R19, R7.reuse, RZ ;  /* 0x0000000713007227 */ /* 0x082fe200078e00ff */
[----:B------:R-:W-:Y:S02]  /*3b10*/  ISETP.NE.AND P0, PT, R6, 0x1, PT ;  /* 0x000000010600780c */ /* 0x000fe40003f05270 */
[----:B------:R-:W-:Y:S01]  /*3b20*/  ISETP.NE.AND P2, PT, R26, 0x1, PT ;  /* 0x000000011a00780c */ /* 0x000fe20003f45270 */
[----:B----4-:R-:W-:Y:S01]  /*3b30*/  IMAD.HI.U32 R9, R24, R16, RZ ;  /* 0x0000001018097227 */ /* 0x010fe200078e00ff */
[----:B------:R-:W-:Y:S02]  /*3b40*/  SHF.R.U32.HI R0, RZ, R18, R0 ;  /* 0x00000012ff007219 */ /* 0x000fe40000011600 */
[----:B------:R-:W-:Y:S01]  /*3b50*/  ISETP.NE.AND P4, PT, R3, 0x1, PT ;  /* 0x000000010300780c */ /* 0x000fe20003f85270 */
[----:B------:R-:W-:Y:S01]  /*3b60*/  IMAD.HI.U32 R13, R10, R7, RZ ;  /* 0x000000070a0d7227 */ /* 0x000fe200078e00ff */
[----:B------:R-:W-:Y:S02]  /*3b70*/  SHF.R.U32.HI R9, RZ, R17, R9 ;  /* 0x00000011ff097219 */ /* 0x000fe40000011609 */
[----:B------:R-:W-:Y:S01]  /*3b80*/  SEL R0, R19, R0, !P0 ;  /* 0x0000000013007207 */ /* 0x000fe20004000000 */
[----:B------:R-:W-:Y:S01]  /*3b90*/  IMAD.HI.U32 R12, R11, R16, RZ ;  /* 0x000000100b0c7227 */ /* 0x000fe200078e00ff */
[----:B------:R-:W-:Y:S03]  /*3ba0*/  SEL R9, R24, R9, !P4 ;  /* 0x0000000918097207 */ /* 0x000fe60006000000 */
[-C--:B------:R-:W-:Y:S01]  /*3bb0*/  IMAD.HI.U32 R8, R0, R4.reuse, RZ ;  /* 0x0000000400087227 */ /* 0x080fe200078e00ff */
[----:B------:R-:W-:Y:S03]  /*3bc0*/  SHF.R.U32.HI R12, RZ, R17, R12 ;  /* 0x00000011ff0c7219 */ /* 0x000fe6000001160c */
[----:B------:R-:W-:Y:S01]  /*3bd0*/  IMAD.HI.U32 R2, R9, R4, RZ ;  /* 0x0000000409027227 */ /* 0x000fe200078e00ff */
[-C--:B------:R-:W-:Y:S02]  /*3be0*/  @P2 SHF.R.U32.HI R0, RZ, R5.reuse, R8 ;  /* 0x00000005ff002219 */ /* 0x080fe40000011608 */
[----:B------:R-:W-:Y:S02]  /*3bf0*/  SHF.R.U32.HI R8, RZ, R18, R13 ;  /* 0x00000012ff087219 */ /* 0x000fe4000001160d */
[----:B------:R-:W-:Y:S01]  /*3c00*/  @P2 SHF.R.U32.HI R9, RZ, R5, R2 ;  /* 0x00000005ff092219 */ /* 0x000fe20000011602 */
[----:B------:R-:W-:Y:S01]  /*3c10*/  IMAD R0, R26, R0, RZ ;  /* 0x000000001a007224 */ /* 0x000fe200078e02ff */
[----:B------:R-:W-:Y:S02]  /*3c20*/  SEL R8, R10, R8, !P0 ;  /* 0x000000080a087207 */ /* 0x000fe40004000000 */
[----:B------:R-:W-:Y:S01]  /*3c30*/  SEL R2, R11, R12, !P4 ;  /* 0x0000000c0b027207 */ /* 0x000fe20006000000 */
[----:B------:R-:W-:Y:S01]  /*3c40*/  IMAD R12, R26, R9, RZ ;  /* 0x000000091a0c7224 */ /* 0x000fe200078e02ff */
[C---:B------:R-:W-:Y:S01]  /*3c50*/  ISETP.GE.AND P0, PT, R8.reuse, R0, PT ;  /* 0x000000000800720c */ /* 0x040fe20003f06270 */
[----:B------:R-:W-:Y:S03]  /*3c60*/  IMAD.HI.U32 R0, R8, R4, RZ ;  /* 0x0000000408007227 */ /* 0x000fe600078e00ff */
[----:B------:R-:W-:Y:S02]  /*3c70*/  ISETP.GE.OR P0, PT, R2, R12, P0 ;  /* 0x0000000c0200720c */ /* 0x000fe40000706670 */
[-C--:B------:R-:W-:Y:S04]  /*3c80*/  SHF.R.U32.HI R0, RZ, R5.reuse, R0 ;  /* 0x00000005ff007219 */ /* 0x080fe80000011600 */
[----:B------:R-:W-:Y:S05]  /*3c90*/  SEL R13, R8, R0, !P2 ;  /* 0x00000000080d7207 */ /* 0x000fea0005000000 */
[----:B------:R-:W-:Y:S02]  /*3ca0*/  IMAD.MOV R12, RZ, RZ, -R13 ;  /* 0x000000ffff0c7224 */ /* 0x000fe400078e0a0d */
[----:B------:R-:W-:Y:S04]  /*3cb0*/  @!P0 IMAD.HI.U32 R0, R2, R4, RZ ;  /* 0x0000000402008227 */ /* 0x000fe800078e00ff */
[----:B------:R-:W-:Y:S01]  /*3cc0*/  IMAD R12, R26, R12, R8 ;  /* 0x0000000c1a0c7224 */ /* 0x000fe200078e0208 */
[----:B------:R-:W-:Y:S04]  /*3cd0*/  @!P0 SHF.R.U32.HI R0, RZ, R5, R0 ;  /* 0x00000005ff008219 */ /* 0x000fe80000011600 */
[----:B------:R-:W-:Y:S04]  /*3ce0*/  @!P0 SEL R0, R2, R0, !P2 ;  /* 0x0000000002008207 */ /* 0x000fe80005000000 */
[----:B------:R-:W-:Y:S01]  /*3cf0*/  @!P0 IADD3 R13, PT, PT, R13, -R0, RZ ;  /* 0x800000000d0d8210 */ /* 0x000fe20007ffe0ff */
[----:B------:R-:W-:Y:S01]  /*3d00*/  @!P0 IMAD R0, R9, R12, R0 ;  /* 0x0000000c09008224 */ /* 0x000fe200078e0200 */
[----:B------:R-:W-:Y:S01]  /*3d10*/  IADD3 R9, PT, PT, -R8, RZ, RZ ;  /* 0x000000ff08097210 */ /* 0x000fe20007ffe1ff */
[--C-:B------:R-:W-:Y:S02]  /*3d20*/  IMAD.MOV R12, RZ, RZ, -R2.reuse ;  /* 0x000000ffff0c7224 */ /* 0x100fe400078e0a02 */
[----:B------:R-:W-:Y:S02]  /*3d30*/  @!P0 IMAD R8, R13, R26, R2 ;  /* 0x0000001a0d088224 */ /* 0x000fe400078e0202 */
[----:B------:R-:W-:Y:S02]  /*3d40*/  @!P0 IMAD.MOV.U32 R2, RZ, RZ, R0 ;  /* 0x000000ffff028224 */ /* 0x000fe400078e0000 */
[----:B------:R-:W-:Y:S02]  /*3d50*/  IMAD R11, R3, R12, R11 ;  /* 0x0000000c030b7224 */ /* 0x000fe400078e020b */
[----:B------:R-:W-:Y:S02]  /*3d60*/  IMAD R10, R6, R9, R10 ;  /* 0x00000009060a7224 */ /* 0x000fe400078e020a */
[----:B------:R-:W-:Y:S02]  /*3d70*/  IMAD R11, R2, R3, R11 ;  /* 0x00000003020b7224 */ /* 0x000fe400078e020b */
[----:B------:R-:W-:Y:S02]  /*3d80*/  IMAD R10, R8, R6, R10 ;  /* 0x00000006080a7224 */ /* 0x000fe400078e020a */
.L_x_67:
[----:B------:R-:W-:Y:S05]  /*3d90*/  BRA.U UP1, `(.L_x_68) ;  /* 0x0000000101107547 */ /* 0x000fea000b800000 */
[----:B------:R-:W-:Y:S04]  /*3da0*/  MOV R2, UR6 ;  /* 0x0000000600027c02 */ /* 0x000fe80008000f00 */
[----:B------:R-:W-:Y:S04]  /*3db0*/  SHF.L.U32 R2, R2, 0x1f, RZ ;  /* 0x0000001f02027819 */ /* 0x000fe800000006ff */
[----:B------:R-:W2:Y:S02]  /*3dc0*/  SYNCS.PHASECHK.TRANS64.TRYWAIT P0, [UR7+0x58], R2 ;  /* 0x00005802ff0075a7 */ /* 0x000ea40008001107 */
[----:B--2---:R-:W-:Y:S05]  /*3dd0*/  @!P0 BRA `(.L_x_69) ;  /* 0x0000003000b88947 */ /* 0x004fea0003800000 */
.L_x_68:
[----:B------:R-:W-:Y:S02]  /*3de0*/  R2UR UR11, R15 ;  /* 0x000000000f0b72ca */ /* 0x000fe400000e0000 */
[----:B------:R-:W-:Y:S02]  /*3df0*/  R2UR UR10, R14 ;  /* 0x000000000e0a72ca */ /* 0x000fe400000e0000 */
[----:B------:R-:W-:Y:S04]  /*3e00*/  ISETP.NE.U32.AND P2, PT, RZ, UR4, PT ;  /* 0x00000004ff007c0c */ /* 0x000fe8000bf45070 */
[----:B------:R-:W-:Y:S05]  /*3e10*/  ISETP.NE.AND.EX P2, PT, RZ, UR5, PT, P2 ;  /* 0x00000005ff007c0c */ /* 0x000fea000bf45320 */
[----:B------:R-:W-:Y:S02]  /*3e20*/  USHF.L.U32 UR11, UR11, 0x6, URZ ;  /* 0x000000060b0b7899 */ /* 0x000fe400080006ff */
[----:B------:R-:W-:Y:S01]  /*3e30*/  USHF.L.U32 UR10, UR10, 0x6, URZ ;  /* 0x000000060a0a7899 */ /* 0x000fe200080006ff */
[----:B------:R-:W-:Y:S11]  /*3e40*/  BRA.U !UP4, `(.L_x_70) ;  /* 0x000000010c347547 */ /* 0x000ff6000b800000 */
[----:B------:R-:W-:Y:S01]  /*3e50*/  UPLOP3.LUT UP0, UPT, UPT, UPT, UP3, 0x80, 0x8 ;  /* 0x000000000008789c */ /* 0x000fe20003f0f030 */
[----:B--2---:R-:W-:Y:S02]  /*3e60*/  HFMA2 R0, -RZ, RZ, 0, 5.9604644775390625e-08 ;  /* 0x00000001ff007431 */ /* 0x004fe400000001ff */
[----:B------:R-:W-:Y:S03]  /*3e70*/  IMAD.MOV.U32 R64, RZ, RZ, 0x1 ;  /* 0x00000001ff407424 */ /* 0x000fe600078e00ff */
[----:B------:R-:W-:Y:S05]  /*3e80*/  PLOP3.LUT P0, PT, PT, PT, UP0, 0x80, 0x8 ;  /* 0x000000000008781c */ /* 0x000fea0003f0f008 */
[----:B------:R-:W2:Y:S01]  /*3e90*/  @UP0 LDCU.64 UR14, c[0x0][0x888] ;  /* 0x00011100ff0e07ac */ /* 0x000ea20008000a00 */
[----:B------:R-:W-:Y:S07]  /*3ea0*/  @UP0 UIMAD UR8, UR36, UR4, URZ ;  /* 0x00000004240802a4 */ /* 0x000fee000f8e02ff */
[----:B------:R-:W-:Y:S01]  /*3eb0*/  @!P0 PRMT R64, R0, 0x7610, R64 ;  /* 0x0000761000408816 */ /* 0x000fe20000000040 */
[----:B--2---:R-:W-:Y:S03]  /*3ec0*/  @UP0 UIMAD.WIDE UR14, UR8, 0x4, UR14 ;  /* 0x00000004080e08a5 */ /* 0x004fe6000f8e020e */
[----:B------:R-:W2:Y:S03]  /*3ed0*/  @!UP0 LDCU UR8, c[0x0][0x880] ;  /* 0x00011000ff0887ac */ /* 0x000ea60008000800 */
[----:B------:R-:W-:Y:S01]  /*3ee0*/  IMAD.U32 R8, RZ, RZ, UR14 ;  /* 0x0000000eff087e24 */ /* 0x000fe2000f8e00ff */
[----:B------:R-:W-:Y:S05]  /*3ef0*/  MOV R9, UR15 ;  /* 0x0000000f00097c02 */ /* 0x000fea0008000f00 */
[----:B-----5:R3:W5:Y:S02]  /*3f00*/  @P0 LDG.E R35, desc[UR46][R8.64] ;  /* 0x0000002e08230981 */ /* 0x020764000c1e1900 */
[----:B--23--:R-:W-:Y:S07]  /*3f10*/  @!P0 IMAD.U32 R35, RZ, RZ, UR8 ;  /* 0x00000008ff238e24 */ /* 0x00cfee000f8e00ff */
.L_x_70:
[----:B-----5:R-:W-:Y:S01]  /*3f20*/  @!P2 FSETP.EQ.AND P0, PT, R35, RZ, PT ;  /* 0x000000ff2300a20b */ /* 0x020fe20003f02000 */
[----:B------:R-:W-:Y:S01]  /*3f30*/  @!UPT UIADD3 URZ, UPT, UPT, URZ, URZ, URZ ;  /* 0x000000fffffff290 */ /* 0x000fe2000fffe0ff */
[----:B------:R-:W-:Y:S11]  /*3f40*/  @!P2 BRA `(.L_x_71) ;  /* 0x000000000014a947 */ /* 0x000ff60003800000 */
[----:B------:R-:W-:Y:S02]  /*3f50*/  LOP3.LUT P2, RZ, R64, 0xff, RZ, 0xc0, !PT ;  /* 0x000000ff40ff7812 */ /* 0x000fe4000784c0ff */
[----:B------:R-:W-:Y:S04]  /*3f60*/  PLOP3.LUT P0, PT, PT, PT, UP0, 0x80, 0x8 ;  /* 0x000000000008781c */ /* 0x000fe80003f0f008 */
[----:B------:R-:W-:Y:S07]  /*3f70*/  PLOP3.LUT P0, PT, P0, PT, PT, 0x8, 0x80 ;  /* 0x000000000080781c */ /* 0x000fee000070e170 */
[----:B------:R-:W-:Y:S11]  /*3f80*/  @P2 FSETP.EQ.AND P0, PT, R35, RZ, PT ;  /* 0x000000ff2300220b */ /* 0x000ff60003f02000 */
[----:B------:R-:W-:Y:S02]  /*3f90*/  @!UPT UIADD3 URZ, UPT, UPT, URZ, URZ, URZ ;  /* 0x000000fffffff290 */ /* 0x000fe4000fffe0ff */
.L_x_71:
[----:B------:R-:W-:Y:S01]  /*3fa0*/  ULEA UR15, UR13, UR7, 0x3 ;  /* 0x000000070d0f7291 */ /* 0x000fe2000f8e18ff */
[----:B------:R-:W-:Y:S02]  /*3fb0*/  SHF.L.U32 R9, R32, 0x1f, RZ ;  /* 0x0000001f20097819 */ /* 0x000fe400000006ff */
[----:B------:R-:W-:Y:S04]  /*3fc0*/  ELECT P4, URZ, PT ;  /* 0x0000000000ff782f */ /* 0x000fe80003880000 */
[----:B------:R-:W-:Y:S02]  /*3fd0*/  PLOP3.LUT P4, PT, P0, P4, PT, 0xf2, 0x2f ;  /* 0x00000000002f781c */ /* 0x000fe40000789e72 */
[----:B------:R-:W3:Y:S11]  /*3fe0*/  SYNCS.PHASECHK.TRANS64.TRYWAIT P2, [UR15+0x38], R9 ;  /* 0x00003809ff0075a7 */ /* 0x000ef6000804110f */
[----:B-1----:R-:W-:Y:S05]  /*3ff0*/  @!P4 IADD3 R8, P0, PT, R30, 0x580, RZ ;  /* 0x000005801e08c810 */ /* 0x002fea0007f1e0ff */
[----:B--2---:R-:W-:Y:S01]  /*4000*/  @!P4 IMAD.X R2, RZ, RZ, R31, P0 ;  /* 0x000000ffff02c224 */ /* 0x004fe200000e061f */
[----:B---3--:R-:W-:Y:S07]  /*4010*/  @!P2 BRA `(.L_x_72) ;  /* 0x000000300040a947 */ /* 0x008fee0003800000 */
.L_x_139:
[----:B------:R-:W2:Y:S01]  /*4020*/  LDC.64 R12, c[0x0][0xb18] ;  /* 0x0002c600ff0c7b82 */ /* 0x000ea20000000a00 */
[----:B------:R-:W-:Y:S01]  /*4030*/  @!P4 R2UR UR8, R2 ;  /* 0x000000000208c2ca */ /* 0x000fe200000e0000 */
[----:B------:R-:W-:Y:S01]  /*4040*/  VOTEU.ALL UP2, P4 ;  /* 0x0000000000ff7886 */ /* 0x000fe20002040000 */
[----:B------:R-:W-:Y:S01]  /*4050*/  @!P4 R2UR UR9, R8 ;  /* 0x000000000809c2ca */ /* 0x000fe200000e0000 */
[----:B------:R-:W-:Y:S01]  /*4060*/  VOTEU.ALL UP1, P4 ;  /* 0x0000000000ff7886 */ /* 0x000fe20002020000 */
[----:B-1----:R-:W-:Y:S03]  /*4070*/  @!P4 IMAD.MOV.U32 R0, RZ, RZ, 0x2000 ;  /* 0x00002000ff00c424 */ /* 0x002fe600078e00ff */
[----:B------:R-:W1:Y:S01]  /*4080*/  @!P1 LDC R2, c[0x0][0xb0c] ;  /* 0x0002c300ff029b82 */ /* 0x000e620000000800 */
[----:B------:R-:W-:Y:S01]  /*4090*/  UMOV UR20, 0x0 ;  /* 0x0000000000147882 */ /* 0x000fe20000000000 */
[----:B------:R-:W-:Y:S01]  /*40a0*/  UMOV UR21, 0x10000000 ;  /* 0x1000000000157882 */ /* 0x000fe20000000000 */
[----:B------:R-:W-:Y:S01]  /*40b0*/  UMOV UR12, UR36 ;  /* 0x00000024000c7c82 */ /* 0x000fe20008000000 */
[----:B------:R-:W-:Y:S01]  /*40c0*/  UIADD3 UR14, UPT, UPT, UR13, 0x1, URZ ;  /* 0x000000010d0e7890 */ /* 0x000fe2000fffe0ff */
[----:B------:R-:W-:Y:S01]  /*40d0*/  @P3 SHF.R.U32.HI R27, RZ, 0x10, R21 ;  /* 0x00000010ff1b3819 */ /* 0x000fe20000011615 */
[----:B------:R-:W-:Y:S02]  /*40e0*/  VIADD R29, R29, 0x1 ;  /* 0x000000011d1d7836 */ /* 0x000fe40000000000 */
[----:B------:R-:W-:Y:S01]  /*40f0*/  IMAD.U32 R9, RZ, RZ, UR8 ;  /* 0x00000008ff097e24 */ /* 0x000fe2000f8e00ff */
[----:B------:R-:W-:Y:S01]  /*4100*/  @!UP2 ULEA UR8, UR13, UR7, 0xd ;  /* 0x000000070d08a291 */ /* 0x000fe2000f8e68ff */
[----:B------:R-:W-:Y:S01]  /*4110*/  IMAD.U32 R8, RZ, RZ, UR9 ;  /* 0x00000009ff087e24 */ /* 0x000fe2000f8e00ff */
[----:B------:R-:W-:Y:S02]  /*4120*/  UIADD3 UR9, UPT, UPT, UR15, 0x20, URZ ;  /* 0x000000200f097890 */ /* 0x000fe4000fffe0ff */
[----:B------:R-:W-:Y:S01]  /*4130*/  @!P4 R2UR UR19, R9 ;  /* 0x000000000913c2ca */ /* 0x000fe200000e0000 */
[----:B------:R-:W-:Y:S01]  /*4140*/  @!UP2 UIADD3 UR8, UPT, UPT, UR8, 0x400, URZ ;  /* 0x000004000808a890 */ /* 0x000fe2000fffe0ff */
[----:B------:R-:W-:Y:S01]  /*4150*/  @!P4 R2UR UR18, R8 ;  /* 0x000000000812c2ca */ /* 0x000fe200000e0000 */
[----:B------:R-:W-:Y:S01]  /*4160*/  UISETP.NE.AND UP5, UPT, UR14, 0x3, UPT ;  /* 0x000000030e00788c */ /* 0x000fe2000bfa5270 */
[----:B------:R-:W3:Y:S01]  /*4170*/  LDC.64 R8, c[0x0][0xb10] ;  /* 0x0002c400ff087b82 */ /* 0x000ee20000000a00 */
[----:B------:R-:W-:Y:S02]  /*4180*/  UPRMT UR16, UR37, 0x654, UR9 ;  /* 0x0000065425107896 */ /* 0x000fe40008000009 */
[----:B------:R-:W-:Y:S02]  /*4190*/  USEL UR17, URZ, 0x1, UP5 ;  /* 0x00000001ff117887 */ /* 0x000fe4000a800000 */
[----:B------:R-:W-:Y:S04]  /*41a0*/  USEL UR14, UR14, URZ, UP5 ;  /* 0x000000ff0e0e7287 */ /* 0x000fe8000a800000 */
[----:B------:R-:W-:Y:S01]  /*41b0*/  ULEA UR13, UR14, UR7, 0x3 ;  /* 0x000000070e0d7291 */ /* 0x000fe2000f8e18ff */
[----:B------:R-:W-:Y:S01]  /*41c0*/  LOP3.LUT R32, R32, UR17, RZ, 0x3c, !PT ;  /* 0x0000001120207c12 */ /* 0x000fe2000f8e3cff */
[----:B------:R1:W-:Y:S01]  /*41d0*/  @!UP1 UTMALDG.3D [UR8], [UR18], desc[UR20] ;  /* 0x00001408120095b4 */ /* 0x0003e20008011000 */
[----:B------:R5:W-:Y:S02]  /*41e0*/  @!P4 SYNCS.ARRIVE.TRANS64.RED.A0TR RZ, [UR15+0x20], R0 ;  /* 0x00002000ffffc9a7 */ /* 0x000be4000830040f */
[----:B------:R-:W-:Y:S01]  /*41f0*/  SHF.L.U32 R14, R32, 0x1f, RZ ;  /* 0x0000001f200e7819 */ /* 0x000fe200000006ff */
[C---:B---3--:R-:W-:Y:S01]  /*4200*/  @!P1 IMAD.HI.U32 R8, R11.reuse, R8, RZ ;  /* 0x000000080b089227 */ /* 0x048fe200078e00ff */
[----:B--2---:R-:W-:Y:S02]  /*4210*/  @!P1 ISETP.NE.AND P0, PT, R12, 0x1, PT ;  /* 0x000000010c00980c */ /* 0x004fe40003f05270 */
[----:B-1----:R-:W-:Y:S01]  /*4220*/  @!P1 ISETP.NE.AND P2, PT, R2, 0x1, PT ;  /* 0x000000010200980c */ /* 0x002fe20003f45270 */
[----:B------:R-:W-:Y:S01]  /*4230*/  SYNCS.ARRIVE.TRANS64.RED.A1T0 RZ, [UR16], RZ ;  /* 0x000000ffffff79a7 */ /* 0x000fe20008100410 */
[C---:B------:R-:W-:Y:S01]  /*4240*/  @!P1 IMAD.HI.U32 R13, R10.reuse, R13, RZ ;  /* 0x0000000d0a0d9227 */ /* 0x040fe200078e00ff */
[----:B------:R-:W-:Y:S04]  /*4250*/  @!P1 SHF.R.U32.HI R8, RZ, R9, R8 ;  /* 0x00000009ff089219 */ /* 0x000fe80000011608 */
[----:B------:R-:W-:Y:S01]  /*4260*/  @!P1 SEL R8, R11, R8, !P2 ;  /* 0x000000080b089207 */ /* 0x000fe20005000000 */
[----:B------:R-:W1:Y:S01]  /*4270*/  SYNCS.PHASECHK.TRANS64.TRYWAIT P5, [UR13+0x38], R14 ;  /* 0x0000380eff0075a7 */ /* 0x000e6200080a110d */
[----:B-----5:R-:W2:Y:S02]  /*4280*/  @!P1 LDC R0, c[0x0][0xb20] ;  /* 0x0002c800ff009b82 */ /* 0x020ea40000000800 */
[----:B--2---:R-:W-:Y:S04]  /*4290*/  @!P1 SHF.R.U32.HI R0, RZ, R0, R13 ;  /* 0x00000000ff009219 */ /* 0x004fe8000001160d */
[----:B------:R-:W-:Y:S05]  /*42a0*/  @!P1 SEL R9, R10, R0, !P0 ;  /* 0x000000000a099207 */ /* 0x000fea0004000000 */
[----:B------:R-:W-:Y:S02]  /*42b0*/  @!P1 IMAD.IADD R0, R9, 0x1, -R8 ;  /* 0x0000000109009824 */ /* 0x000fe400078e0a08 */
[----:B------:R-:W-:Y:S02]  /*42c0*/  @!P1 IMAD.IADD R8, R8, 0x1, -R9 ;  /* 0x0000000108089824 */ /* 0x000fe400078e0a09 */
[----:B------:R-:W-:Y:S02]  /*42d0*/  @!P1 IMAD R11, R0, R2, R11 ;  /* 0x00000002000b9224 */ /* 0x000fe400078e020b */
[----:B------:R-:W-:Y:S01]  /*42e0*/  @!P1 IMAD R10, R8, R12, R10 ;  /* 0x0000000c080a9224 */ /* 0x000fe200078e020a */
[----:B-1----:R-:W-:Y:S06]  /*42f0*/  @!P5 BRA `(.L_x_73) ;  /* 0x0000002c00a0d947 */ /* 0x002fec0003800000 */
.L_x_141:
[----:B------:R-:W-:Y:S01]  /*4300*/  @!P4 IADD3 R2, P0, PT, R30, 0x580, RZ ;  /* 0x000005801e02c810 */ /* 0x000fe20007f1e0ff */
[----:B------:R-:W-:Y:S01]  /*4310*/  UMOV UR18, 0x0 ;  /* 0x0000000000127882 */ /* 0x000fe20000000000 */
[----:B------:R-:W-:Y:S01]  /*4320*/  UMOV UR19, 0x10000000 ;  /* 0x1000000000137882 */ /* 0x000fe20000000000 */
[----:B------:R-:W-:Y:S01]  /*4330*/  VOTEU.ALL UP1, P4 ;  /* 0x0000000000ff7886 */ /* 0x000fe20002020000 */
[----:B------:R-:W-:Y:S01]  /*4340*/  @!P4 R2UR UR9, R2 ;  /* 0x000000000209c2ca */ /* 0x000fe200000e0000 */
[----:B-1----:R-:W-:Y:S01]  /*4350*/  @!P4 IMAD.X R0, RZ, RZ, R31, P0 ;  /* 0x000000ffff00c224 */ /* 0x002fe200000e061f */
[----:B------:R-:W-:Y:S01]  /*4360*/  UMOV UR12, UR36 ;  /* 0x00000024000c7c82 */ /* 0x000fe20008000000 */
[----:B------:R-:W-:Y:S01]  /*4370*/  @P3 R2UR UR36, R27 ;  /* 0x000000001b2432ca */ /* 0x000fe200000e0000 */
[----:B------:R-:W-:Y:S01]  /*4380*/  @!UP1 ULEA UR15, UR14, UR7, 0xd ;  /* 0x000000070e0f9291 */ /* 0x000fe2000f8e68ff */
[----:B------:R-:W-:Y:S01]  /*4390*/  ISETP.NE.AND P0, PT, R29, 0x2, PT ;  /* 0x000000021d00780c */ /* 0x000fe20003f05270 */
[----:B------:R-:W-:Y:S01]  /*43a0*/  @!UP1 UIADD3 UR10, UPT, UPT, UR10, 0x20, URZ ;  /* 0x000000200a0a9890 */ /* 0x000fe2000fffe0ff */
[----:B------:R-:W-:Y:S01]  /*43b0*/  @!P4 R2UR UR8, R0 ;  /* 0x000000000008c2ca */ /* 0x000fe200000e0000 */
[----:B------:R-:W-:Y:S01]  /*43c0*/  IMAD.IADD R14, R10, 0x1, R62 ;  /* 0x000000010a0e7824 */ /* 0x000fe200078e023e */
[----:B------:R-:W-:Y:S01]  /*43d0*/  SEL R0, RZ, 0x1, P0 ;  /* 0x00000001ff007807 */ /* 0x000fe20000000000 */
[----:B------:R-:W-:Y:S01]  /*43e0*/  IMAD.IADD R15, R11, 0x1, R63 ;  /* 0x000000010b0f7824 */ /* 0x000fe200078e023f */
[----:B------:R-:W-:Y:S02]  /*43f0*/  SEL R29, R29, RZ, P0 ;  /* 0x000000ff1d1d7207 */ /* 0x000fe40000000000 */
[----:B------:R-:W-:Y:S01]  /*4400*/  IMAD.U32 R8, RZ, RZ, UR9 ;  /* 0x00000009ff087e24 */ /* 0x000fe2000f8e00ff */
[----:B------:R-:W-:Y:S01]  /*4410*/  UIADD3 UR9, UPT, UPT, UR13, 0x20, URZ ;  /* 0x000000200d097890 */ /* 0x000fe2000fffe0ff */
[----:B------:R-:W-:Y:S03]  /*4420*/  LOP3.LUT R28, R28, R0, RZ, 0x3c, !PT ;  /* 0x000000001c1c7212 */ /* 0x000fe600078e3cff */
[----:B------:R-:W-:Y:S02]  /*4430*/  @!P4 R2UR UR16, R8 ;  /* 0x000000000810c2ca */ /* 0x000fe400000e0000 */
[----:B------:R-:W-:Y:S01]  /*4440*/  IMAD.U32 R9, RZ, RZ, UR8 ;  /* 0x00000008ff097e24 */ /* 0x000fe2000f8e00ff */
[----:B------:R-:W-:Y:S01]  /*4450*/  @!UP1 UIADD3 UR8, UPT, UPT, UR15, 0x400, URZ ;  /* 0x000004000f089890 */ /* 0x000fe2000fffe0ff */
[----:B------:R-:W-:Y:S01]  /*4460*/  VOTEU.ALL UP1, P4 ;  /* 0x0000000000ff7886 */ /* 0x000fe20002020000 */
[----:B------:R-:W-:Y:S02]  /*4470*/  UPRMT UR15, UR37, 0x654, UR9 ;  /* 0x00000654250f7896 */ /* 0x000fe40008000009 */
[----:B------:R-:W-:Y:S11]  /*4480*/  @!P4 R2UR UR17, R9 ;  /* 0x000000000911c2ca */ /* 0x000ff600000e0000 */
[----:B------:R-:W-:Y:S02]  /*4490*/  @!UPT UIADD3 URZ, UPT, UPT, URZ, URZ, URZ ;  /* 0x000000fffffff290 */ /* 0x000fe4000fffe0ff */
[----:B------:R2:W-:Y:S01]  /*44a0*/  @!UP1 UTMALDG.3D [UR8], [UR16], desc[UR18] ;  /* 0x00001208100095b4 */ /* 0x0005e20008011000 */
[----:B------:R2:W-:Y:S01]  /*44b0*/  @!P4 SYNCS.ARRIVE.TRANS64.RED.A0TR RZ, [UR13+0x20], R25 ;  /* 0x00002019ffffc9a7 */ /* 0x0005e2000830040d */
[----:B------:R-:W-:Y:S04]  /*44c0*/  UIADD3 UR13, UPT, UPT, UR14, 0x1, URZ ;  /* 0x000000010e0d7890 */ /* 0x000fe8000fffe0ff */
[----:B------:R-:W-:Y:S04]  /*44d0*/  UISETP.NE.AND UP1, UPT, UR13, 0x3, UPT ;  /* 0x000000030d00788c */ /* 0x000fe8000bf25270 */
[----:B------:R-:W-:Y:S02]  /*44e0*/  USEL UR14, URZ, 0x1, UP1 ;  /* 0x00000001ff0e7887 */ /* 0x000fe40008800000 */
[----:B------:R-:W-:Y:S02]  /*44f0*/  USEL UR13, UR13, URZ, UP1 ;  /* 0x000000ff0d0d7287 */ /* 0x000fe40008800000 */
[----:B------:R-:W-:Y:S02]  /*4500*/  UPLOP3.LUT UP1, UPT, UPT, UPT, UPT, 0x80, 0x8 ;  /* 0x000000000008789c */ /* 0x000fe40003f2f070 */
[----:B------:R-:W-:Y:S01]  /*4510*/  LOP3.LUT R32, R32, UR14, RZ, 0x3c, !PT ;  /* 0x0000000e20207c12 */ /* 0x000fe2000f8e3cff */
[----:B------:R-:W-:Y:S01]  /*4520*/  SYNCS.ARRIVE.TRANS64.RED.A1T0 RZ, [UR15], RZ ;  /* 0x000000ffffff79a7 */ /* 0x000fe2000810040f */
[----:B------:R-:W-:Y:S07]  /*4530*/  @P3 BRA `(.L_x_74) ;  /* 0xfffffff4001c3947 */ /* 0x000fee000383ffff */
[----:B------:R-:W-:Y:S01]  /*4540*/  UIADD3 UR7, UPT, UPT, UR7, 0x38, URZ ;  /* 0x0000003807077890 */ /* 0x000fe2000fffe0ff */
[----:B------:R-:W-:-:S03]  /*4550*/  SHF.L.U32 R2, R32, 0x1f, RZ ;  /* 0x0000001f20027819 */ /* 0x000fc600000006ff */
[----:B------:R-:W-:-:S09]  /*4560*/  ULEA UR4, UR13, UR7, 0x3 ;  /* 0x000000070d047291 */ /* 0x000fd2000f8e18ff */
[----:B------:R-:W1:Y:S02]  /*4570*/  SYNCS.PHASECHK.TRANS64.TRYWAIT P0, [UR4], R2 ;  /* 0x00000002ff0075a7 */ /* 0x000e640008001104 */
[----:B-1----:R-:W-:Y:S05]  /*4580*/  @!P0 BRA `(.L_x_75) ;  /* 0x0000002c00148947 */ /* 0x002fea0003800000 */
.L_x_143:
        /* <DEDUP_REMOVED lines=9> */
.L_x_145:
[----:B------:R-:W-:-:S04]  /*4620*/  UIADD3 UR5, UPT, UPT, UR5, 0x1, URZ ;  /* 0x0000000105057890 */ /* 0x000fc8000fffe0ff */
[----:B------:R-:W-:-:S04]  /*4630*/  UISETP.NE.AND UP0, UPT, UR5, 0x3, UPT ;  /* 0x000000030500788c */ /* 0x000fc8000bf05270 */
[----:B------:R-:W-:Y:S02]  /*4640*/  USEL UR4, URZ, 0x1, UP0 ;  /* 0x00000001ff047887 */ /* 0x000fe40008000000 */
[----:B------:R-:W-:-:S04]  /*4650*/  USEL UR5, UR5, URZ, UP0 ;  /* 0x000000ff05057287 */ /* 0x000fc80008000000 */
[----:B------:R-:W-:Y:S01]  /*4660*/  ULEA UR5, UR5, UR7, 0x3 ;  /* 0x0000000705057291 */ /* 0x000fe2000f8e18ff */
[----:B-1----:R-:W-:-:S04]  /*4670*/  LOP3.LUT R2, R32, UR4, RZ, 0x3c, !PT ;  /* 0x0000000420027c12 */ /* 0x002fc8000f8e3cff */
[----:B------:R-:W-:Y:S01]  /*4680*/  SHF.L.U32 R2, R2, 0x1f, RZ ;  /* 0x0000001f02027819 */ /* 0x000fe200000006ff */
[----:B------:R-:W-:-:S07]  /*4690*/  IMAD.U32 R0, RZ, RZ, UR5 ;  /* 0x00000005ff007e24 */ /* 0x000fce000f8e00ff */
.L_x_77:
[----:B-1----:R1:W3:Y:S02]  /*46a0*/  SYNCS.PHASECHK.TRANS64.TRYWAIT P0, [R0+URZ], R2 ;  /* 0x00000002000075a7 */ /* 0x0022e400080011ff */
[----:B---3--:R-:W-:Y:S05]  /*46b0*/  @!P0 NANOSLEEP.SYNCS 0x989680 ;  /* 0x009896800000895d */ /* 0x008fea0003900000 */
[----:B------:R-:W3:Y:S02]  /*46c0*/  @!P0 SYNCS.PHASECHK.TRANS64 P0, [R0+URZ], R2 ;  /* 0x00000002000085a7 */ /* 0x000ee400080010ff */
[----:B--23--:R-:W-:Y:S05]  /*46d0*/  @P0 EXIT ;  /* 0x000000000000094d */ /* 0x00cfea0003800000 */
[----:B------:R-:W-:Y:S05]  /*46e0*/  BRA `(.L_x_77) ;  /* 0xfffffffc00ec7947 */ /* 0x000fea000383ffff */
.L_x_65:
[----:B------:R-:W-:-:S06]  /*46f0*/  UISETP.GE.AND UP1, UPT, UR8, 0x4, UPT ;  /* 0x000000040800788c */ /* 0x000fcc000bf26270 */
[----:B------:R-:W-:-:S13]  /*4700*/  PLOP3.LUT P0, PT, PT, PT, UP1, 0x80, 0x8 ;  /* 0x000000000008781c */ /* 0x000fda0003f0f018 */
[----:B------:R-:W-:Y:S05]  /*4710*/  @!P0 EXIT ;  /* 0x000000000000894d */ /* 0x000fea0003800000 */
[----:B------:R-:W-:Y:S01]  /*4720*/  BAR.SYNC.DEFER_BLOCKING 0x6, 0xa0 ;  /* 0x0182800000007b1d */ /* 0x000fe20000010000 */
[C---:B------:R-:W-:Y:S01]  /*4730*/  IMAD.SHL.U32 R4, R75.reuse, 0x20, RZ ;  /* 0x000000204b047824 */ /* 0x040fe200078e00ff */
[C---:B------:R-:W-:Y:S01]  /*4740*/  R2P PR, R75.reuse, 0x6 ;  /* 0x000000064b007804 */ /* 0x040fe20000000000 */
[C---:B------:R-:W-:Y:S02]  /*4750*/  IMAD.SHL.U32 R68, R75.reuse, 0x4, RZ ;  /* 0x000000044b447824 */ /* 0x040fe400078e00ff */
[C---:B------:R-:W-:Y:S01]  /*4760*/  IMAD.U32 R32, R75.reuse, 0x10000, RZ ;  /* 0x000100004b207824 */ /* 0x040fe200078e00ff */
[----:B------:R-:W-:Y:S02]  /*4770*/  UMOV UR48, 0x400 ;  /* 0x0000040000307882 */ /* 0x000fe40000000000 */
[----:B------:R-:W1:Y:S01]  /*4780*/  LDC R67, c[0x0][0x370] ;  /* 0x0000dc00ff437b82 */ /* 0x000e620000000800 */
[----:B------:R-:W-:Y:S01]  /*4790*/  ULEA UR48, UR37, UR48, 0x18 ;  /* 0x0000003025307291 */ /* 0x000fe2000f8ec0ff */
[C---:B------:R-:W-:Y:S01]  /*47a0*/  LOP3.LUT R3, R4.reuse, 0xe0, RZ, 0xc0, !PT ;  /* 0x000000e004037812 */ /* 0x040fe200078ec0ff */
[----:B------:R-:W-:Y:S01]  /*47b0*/  IMAD.SHL.U32 R2, R75, 0x10, RZ ;  /* 0x000000104b027824 */ /* 0x000fe200078e00ff */
[----:B------:R-:W-:Y:S01]  /*47c0*/  LOP3.LUT R4, R4, 0x100, RZ, 0xc0, !PT ;  /* 0x0000010004047812 */ /* 0x000fe200078ec0ff */
[----:B------:R-:W-:Y:S01]  /*47d0*/  IMAD.MOV.U32 R74, RZ, RZ, 0x8 ;  /* 0x00000008ff4a7424 */ /* 0x000fe200078e00ff */
[----:B------:R-:W-:Y:S01]  /*47e0*/  LOP3.LUT R68, R3, 0x1c, R68, 0xf8, !PT ;  /* 0x0000001c03447812 */ /* 0x000fe200078ef844 */
[----:B------:R-:W-:Y:S01]  /*47f0*/  IMAD.MOV.U32 R73, RZ, RZ, 0x10 ;  /* 0x00000010ff497424 */ /* 0x000fe200078e00ff */
[----:B------:R-:W2:Y:S01]  /*4800*/  LDC R28, c[0x0][0xb0c] ;  /* 0x0002c300ff1c7b82 */ /* 0x000ea20000000800 */
[----:B------:R-:W-:Y:S01]  /*4810*/  SHF.R.U32.HI R3, RZ, 0x2, R75 ;  /* 0x00000002ff037819 */ /* 0x000fe2000001164b */
[----:B------:R-:W-:Y:S01]  /*4820*/  IMAD.MOV.U32 R31, RZ, RZ, RZ ;  /* 0x000000ffff1f7224 */ /* 0x000fe200078e00ff */
[----:B------:R-:W-:Y:S01]  /*4830*/  LOP3.LUT R32, R32, 0x600000, RZ, 0xc0, !PT ;  /* 0x0060000020207812 */ /* 0x000fe200078ec0ff */
[----:B------:R-:W-:Y:S01]  /*4840*/  IMAD.MOV.U32 R72, RZ, RZ, RZ ;  /* 0x000000ffff487224 */ /* 0x000fe200078e00ff */
[----:B------:R-:W-:Y:S01]  /*4850*/  LOP3.LUT R2, R4, 0x600, R2, 0xf8, !PT ;  /* 0x0000060004027812 */ /* 0x000fe200078ef802 */
[----:B------:R-:W-:Y:S01]  /*4860*/  IMAD.MOV.U32 R78, RZ, RZ, RZ ;  /* 0x000000ffff4e7224 */ /* 0x000fe200078e00ff */
[----:B------:R-:W-:Y:S01]  /*4870*/  LOP3.LUT R68, R68, 0x4, R3, 0x78, !PT ;  /* 0x0000000444447812 */ /* 0x000fe200078e7803 */
[----:B------:R-:W4:Y:S01]  /*4880*/  LDC R65, c[0x0][0xb20] ;  /* 0x0002c800ff417b82 */ /* 0x000f220000000800 */
[----:B------:R-:W3:Y:S01]  /*4890*/  LDS R0, [UR48+0x110] ;  /* 0x00011030ff007984 */ /* 0x000ee20008000800 */
[----:B------:R-:W-:Y:S01]  /*48a0*/  LOP3.LUT R75, R75, 0x60, RZ, 0xc0, !PT ;  /* 0x000000604b4b7812 */ /* 0x000fe200078ec0ff */
[----:B------:R-:W-:Y:S01]  /*48b0*/  IMAD.MOV.U32 R71, RZ, RZ, RZ ;  /* 0x000000ffff477224 */ /* 0x000fe200078e00ff */
[----:B------:R-:W-:Y:S01]  /*48c0*/  LOP3.LUT R68, R2, R68, RZ, 0xfc, !PT ;  /* 0x0000004402447212 */ /* 0x000fe200078efcff */
[----:B------:R-:W1:Y:S01]  /*48d0*/  LDCU.64 UR54, c[0x0][0x348] ;  /* 0x00006900ff3677ac */ /* 0x000e620008000a00 */
[----:B------:R-:W-:-:S02]  /*48e0*/  SEL R74, R74, 0xfffffff8, !P1 ;  /* 0xfffffff84a4a7807 */ /* 0x000fc40004800000 */
[----:B------:R-:W1:Y:S01]  /*48f0*/  LDC R27, c[0x0][0xb30] ;  /* 0x0002cc00ff1b7b82 */ /* 0x000e620000000800 */
[----:B------:R-:W-:Y:S01]  /*4900*/  SEL R73, R73, 0xfffffff0, !P2 ;  /* 0xfffffff049497807 */ /* 0x000fe20005000000 */
[----:B------:R-:W1:Y:S01]  /*4910*/  LDCU.64 UR38, c[0x0][0x888] ;  /* 0x00011100ff2677ac */ /* 0x000e620008000a00 */
[----:B------:R-:W1:Y:S05]  /*4920*/  LDCU.64 UR44, c[0x0][0x890] ;  /* 0x00011200ff2c77ac */ /* 0x000e6a0008000a00 */
[----:B------:R-:W1:Y:S01]  /*4930*/  LDC.64 R60, c[0x0][0xb10] ;  /* 0x0002c400ff3c7b82 */ /* 0x000e620000000a00 */
[----:B------:R-:W-:Y:S01]  /*4940*/  UMOV UR51, 0x1 ;  /* 0x0000000100337882 */ /* 0x000fe20000000000 */
[----:B------:R-:W-:Y:S01]  /*4950*/  UMOV UR56, URZ ;  /* 0x000000ff00387c82 */ /* 0x000fe20008000000 */
[----:B------:R-:W-:Y:S01]  /*4960*/  UIADD3 UR52, UPT, UPT, UR48, 0x400, URZ ;  /* 0x0000040030347890 */ /* 0x000fe2000fffe0ff */
[----:B------:R-:W-:Y:S01]  /*4970*/  UMOV UR50, URZ ;  /* 0x000000ff00327c82 */ /* 0x000fe20008000000 */
[----:B------:R-:W-:-:S03]  /*4980*/  UMOV UR49, URZ ;  /* 0x000000ff00317c82 */ /* 0x000fc60008000000 */
[----:B------:R-:W1:Y:S08]  /*4990*/  LDC.64 R24, c[0x0][0xb18] ;  /* 0x0002c600ff187b82 */ /* 0x000e700000000a00 */
[----:B------:R-:W1:Y:S08]  /*49a0*/  LDC.64 R22, c[0x0][0xb28] ;  /* 0x0002ca00ff167b82 */ /* 0x000e700000000a00 */
[----:B------:R-:W1:Y:S01]  /*49b0*/  LDC.64 R58, c[0x0][0x8b0] ;  /* 0x00022c00ff3a7b82 */ /* 0x000e620000000a00 */
[----:B---3--:R-:W-:-:S07]  /*49c0*/  IMAD.IADD R32, R0, 0x1, R32 ;  /* 0x0000000100207824 */ /* 0x008fce00078e0220 */
[----:B------:R-:W3:Y:S08]  /*49d0*/  LDC.64 R56, c[0x0][0x8a8] ;  /* 0x00022a00ff387b82 */ /* 0x000ef00000000a00 */
[----:B--2-4-:R-:W1:Y:S02]  /*49e0*/  LDC R66, c[0x0][0x374] ;  /* 0x0000dd00ff427b82 */ /* 0x014e640000000800 */
.L_x_108:
[C---:B------:R-:W-:Y:S02]  /*49f0*/  LEA R0, R78.reuse, UR48, 0x3 ;  /* 0x000000304e007c11 */ /* 0x040fe4000f8e18ff */
[----:B------:R-:W-:Y:S02]  /*4a00*/  SHF.L.U32 R2, R71, 0x1f, RZ ;  /* 0x0000001f47027819 */ /* 0x000fe400000006ff */
[----:B------:R-:W-:Y:S02]  /*4a10*/  LEA R16, R78, UR48, 0x4 ;  /* 0x000000304e107c11 */ /* 0x000fe4000f8e20ff */
[----:B------:R-:W2:Y:S02]  /*4a20*/  SYNCS.PHASECHK.TRANS64.TRYWAIT P0, [R0+URZ+0x60], R2 ;  /* 0x00006002000075a7 */ /* 0x000ea400080011ff */
[----:B--2---:R-:W-:Y:S05]  /*4a30*/  @!P0 BRA `(.L_x_78) ;  /* 0x0000002800188947 */ /* 0x004fea0003800000 */
.L_x_146:
[----:B------:R-:W4:Y:S01]  /*4a40*/  LDC.64 R10, c[0x0][0xb10] ;  /* 0x0002c400ff0a7b82 */ /* 0x000f220000000a00 */
[----:B------:R-:W3:Y:S01]  /*4a50*/  LDS.128 R16, [R16+0xf0] ;  /* 0x0000f00010107984 */ /* 0x000ee20000000c00 */
[----:B-1----:R-:W-:Y:S01]  /*4a60*/  ISETP.NE.AND P1, PT, R27, 0x1, PT ;  /* 0x000000011b00780c */ /* 0x002fe20003f25270 */
[----:B--2---:R-:W-:Y:S01]  /*4a70*/  VIADD R0, R0, 0x70 ;  /* 0x0000007000007836 */ /* 0x004fe20000000000 */
[----:B------:R-:W-:Y:S04]  /*4a80*/  ISETP.GE.AND P0, PT, R26, 0x1, PT ;  /* 0x000000011a00780c */ /* 0x000fe80003f06270 */
[----:B------:R-:W1:Y:S01]  /*4a90*/  LDC.64 R8, c[0x0][0xb18] ;  /* 0x0002c600ff087b82 */ /* 0x000e620000000a00 */
[----:B------:R-:W-:Y:S01]  /*4aa0*/  PRMT R0, RZ, 0x654, R0 ;  /* 0x00000654ff007816 */ /* 0x000fe20000000000 */
[----:B------:R-:W-:Y:S01]  /*4ab0*/  @!PT LDS RZ, [RZ] ;  /* 0x00000000fffff984 */ /* 0x000fe20000000800 */
[----:B------:R-:W-:Y:S01]  /*4ac0*/  @!PT LDS RZ, [RZ] ;  /* 0x00000000fffff984 */ /* 0x000fe20000000800 */
[----:B------:R-:W-:Y:S01]  /*4ad0*/  @!PT LDS RZ, [RZ] ;  /* 0x00000000fffff984 */ /* 0x000fe20000000800 */
[----:B------:R-:W-:Y:S01]  /*4ae0*/  @!PT LDS RZ, [RZ] ;  /* 0x00000000fffff984 */ /* 0x000fe20000000800 */
[----:B------:R2:W-:Y:S06]  /*4af0*/  MEMBAR.ALL.CTA ;  /* 0x0000000000007992 */ /* 0x0005ec0000008000 */
[----:B--2---:R-:W2:Y:S01]  /*4b00*/  FENCE.VIEW.ASYNC.S ;  /* 0x00000000000073c6 */ /* 0x004ea20000000000 */
[----:B------:R-:W1:Y:S08]  /*4b10*/  @!P1 LDC R12, c[0x0][0xb20] ;  /* 0x0002c800ff0c9b82 */ /* 0x000e700000000800 */
[----:B------:R-:W1:Y:S01]  /*4b20*/  @!P1 LDC R7, c[0x0][0xb0c] ;  /* 0x0002c300ff079b82 */ /* 0x000e620000000800 */
[----:B--2---:R2:W-:Y:S01]  /*4b30*/  SYNCS.ARRIVE.TRANS64.RED.A1T0 RZ, [R0+URZ], RZ ;  /* 0x000000ff00ff79a7 */ /* 0x0045e200081004ff */
[----:B---3--:R-:W-:Y:S04]  /*4b40*/  LOP3.LUT P4, RZ, R18, 0x1, RZ, 0xc0, !PT ;  /* 0x0000000112ff7812 */ /* 0x008fe8000788c0ff */
[----:B------:R-:W-:Y:S09]  /*4b50*/  P2R R76, PR, RZ, 0x10 ;  /* 0x00000010ff4c7803 */ /* 0x000ff20000000000 */
[----:B------:R-:W-:Y:S02]  /*4b60*/  @P4 MOV R30, R16 ;  /* 0x00000010001e4202 */ /* 0x000fe40000000f00 */
[----:B------:R-:W-:Y:S01]  /*4b70*/  @P4 LOP3.LUT R29, R17, 0xffff, RZ, 0xc0, !PT ;  /* 0x0000ffff111d4812 */ /* 0x000fe200078ec0ff */
[----:B--2-4-:R-:W-:Y:S06]  /*4b80*/  @!P0 BRA `(.L_x_79) ;  /* 0x0000000000a48947 */ /* 0x014fec0003800000 */
[----:B------:R-:W-:Y:S01]  /*4b90*/  IMAD.HI.U32 R0, R66, R25, RZ ;  /* 0x0000001942007227 */ /* 0x000fe200078e00ff */
[----:B------:R-:W-:Y:S02]  /*4ba0*/  ISETP.NE.AND P0, PT, R24, 0x1, PT ;  /* 0x000000011800780c */ /* 0x000fe40003f05270 */
[----:B------:R-:W-:Y:S01]  /*4bb0*/  ISETP.NE.AND P2, PT, R26, 0x1, PT ;  /* 0x000000011a00780c */ /* 0x000fe20003f45270 */
[----:B------:R-:W-:Y:S01]  /*4bc0*/  IMAD.HI.U32 R4, R67, R60, RZ ;  /* 0x0000003c43047227 */ /* 0x000fe200078e00ff */
[----:B------:R-:W-:Y:S02]  /*4bd0*/  SHF.R.U32.HI R0, RZ, R65, R0 ;  /* 0x00000041ff007219 */ /* 0x000fe40000011600 */
[----:B------:R-:W-:Y:S01]  /*4be0*/  ISETP.NE.AND P3, PT, R28, 0x1, PT ;  /* 0x000000011c00780c */ /* 0x000fe20003f65270 */
[----:B------:R-:W-:Y:S01]  /*4bf0*/  IMAD.HI.U32 R6, R29, R25, RZ ;  /* 0x000000191d067227 */ /* 0x000fe200078e00ff */
[-C--:B------:R-:W-:Y:S02]  /*4c00*/  SHF.R.U32.HI R4, RZ, R61.reuse, R4 ;  /* 0x0000003dff047219 */ /* 0x080fe40000011604 */
[----:B------:R-:W-:Y:S01]  /*4c10*/  SEL R0, R66, R0, !P0 ;  /* 0x0000000042007207 */ /* 0x000fe20004000000 */
[----:B------:R-:W-:Y:S01]  /*4c20*/  IMAD.HI.U32 R5, R30, R60, RZ ;  /* 0x0000003c1e057227 */ /* 0x000fe200078e00ff */
[----:B------:R-:W-:Y:S03]  /*4c30*/  SEL R4, R67, R4, !P3 ;  /* 0x0000000443047207 */ /* 0x000fe60005800000 */
[-C--:B------:R-:W-:Y:S01]  /*4c40*/  IMAD.HI.U32 R3, R0, R22.reuse, RZ ;  /* 0x0000001600037227 */ /* 0x080fe200078e00ff */
[----:B------:R-:W-:Y:S03]  /*4c50*/  SHF.R.U32.HI R5, RZ, R61, R5 ;  /* 0x0000003dff057219 */ /* 0x000fe60000011605 */
[----:B------:R-:W-:Y:S01]  /*4c60*/  IMAD.HI.U32 R2, R4, R22, RZ ;  /* 0x0000001604027227 */ /* 0x000fe200078e00ff */
[----:B------:R-:W-:Y:S02]  /*4c70*/  @P2 SHF.R.U32.HI R0, RZ, R23, R3 ;  /* 0x00000017ff002219 */ /* 0x000fe40000011603 */
[----:B------:R-:W-:Y:S02]  /*4c80*/  SHF.R.U32.HI R3, RZ, R65, R6 ;  /* 0x00000041ff037219 */ /* 0x000fe40000011606 */
[----:B------:R-:W-:Y:S01]  /*4c90*/  @P2 SHF.R.U32.HI R4, RZ, R23, R2 ;  /* 0x00000017ff042219 */ /* 0x000fe20000011602 */
[----:B------:R-:W-:Y:S01]  /*4ca0*/  IMAD R0, R26, R0, RZ ;  /* 0x000000001a007224 */ /* 0x000fe200078e02ff */
[----:B------:R-:W-:Y:S02]  /*4cb0*/  SEL R3, R29, R3, !P0 ;  /* 0x000000031d037207 */ /* 0x000fe40004000000 */
[----:B------:R-:W-:Y:S01]  /*4cc0*/  SEL R2, R30, R5, !P3 ;  /* 0x000000051e027207 */ /* 0x000fe20005800000 */
[----:B------:R-:W-:Y:S01]  /*4cd0*/  IMAD R5, R26, R4, RZ ;  /* 0x000000041a057224 */ /* 0x000fe200078e02ff */
[C---:B------:R-:W-:Y:S01]  /*4ce0*/  ISETP.GE.AND P0, PT, R3.reuse, R0, PT ;  /* 0x000000000300720c */ /* 0x040fe20003f06270 */
[C---:B------:R-:W-:Y:S03]  /*4cf0*/  IMAD.HI.U32 R0, R3.reuse, R22, RZ ;  /* 0x0000001603007227 */ /* 0x040fe600078e00ff */
[C---:B------:R-:W-:Y:S02]  /*4d00*/  ISETP.GE.OR P0, PT, R2.reuse, R5, P0 ;  /* 0x000000050200720c */ /* 0x040fe40000706670 */
[----:B------:R-:W-:Y:S04]  /*4d10*/  SHF.R.U32.HI R0, RZ, R23, R0 ;  /* 0x00000017ff007219 */ /* 0x000fe80000011600 */
[C---:B------:R-:W-:Y:S05]  /*4d20*/  SEL R6, R3.reuse, R0, !P2 ;  /* 0x0000000003067207 */ /* 0x040fea0005000000 */
        /* <DEDUP_REMOVED lines=14> */
[----:B------:R-:W-:Y:S07]  /*4e10*/  IMAD R29, R3, R24, R29 ;  /* 0x00000018031d7224 */ /* 0x000fee00078e021d */
.L_x_79:
[----:B-1----:R-:W-:Y:S01]  /*4e20*/  @!P1 ISETP.NE.AND P0, PT, R8, 0x1, PT ;  /* 0x000000010800980c */ /* 0x002fe20003f05270 */
[----:B------:R-:W-:Y:S01]  /*4e30*/  @!P1 IMAD.HI.U32 R0, R30, R10, RZ ;  /* 0x0000000a1e009227 */ /* 0x000fe200078e00ff */
[----:B------:R-:W-:Y:S01]  /*4e40*/  @!P1 ISETP.NE.AND P2, PT, R7, 0x1, PT ;  /* 0x000000010700980c */ /* 0x000fe20003f45270 */
[----:B------:R-:W-:Y:S01]  /*4e50*/  ULOP3.LUT UP0, URZ, UR52, 0x3f0, URZ, 0xc0, !UPT ;  /* 0x000003f034ff7892 */ /* 0x000fe2000f80c0ff */
[----:B------:R-:W-:Y:S01]  /*4e60*/  R2UR UR42, R15 ;  /* 0x000000000f2a72ca */ /* 0x000fe200000e0000 */
[C---:B------:R-:W-:Y:S01]  /*4e70*/  @!P1 IMAD.HI.U32 R2, R29.reuse, R9, RZ ;  /* 0x000000091d029227 */ /* 0x040fe200078e00ff */
[----:B------:R-:W-:Y:S02]  /*4e80*/  @!P1 SHF.R.U32.HI R0, RZ, R11, R0 ;  /* 0x0000000bff009219 */ /* 0x000fe40000011600 */
[----:B------:R-:W-:Y:S01]  /*4e90*/  R2UR UR41, R14 ;  /* 0x000000000e2972ca */ /* 0x000fe200000e0000 */
[----:B------:R-:W-:Y:S01]  /*4ea0*/  VIADD R78, R78, 0x1 ;  /* 0x000000014e4e7836 */ /* 0x000fe20000000000 */
[----:B------:R-:W-:Y:S02]  /*4eb0*/  @!P1 SHF.R.U32.HI R2, RZ, R12, R2 ;  /* 0x0000000cff029219 */ /* 0x000fe40000011602 */
[----:B------:R-:W-:Y:S02]  /*4ec0*/  @!P1 SEL R3, R30, R0, !P2 ;  /* 0x000000001e039207 */ /* 0x000fe40005000000 */
[----:B------:R-:W-:Y:S02]  /*4ed0*/  @!P1 SEL R2, R29, R2, !P0 ;  /* 0x000000021d029207 */ /* 0x000fe40004000000 */
[----:B------:R-:W-:Y:S01]  /*4ee0*/  @P4 SHF.R.U32.HI R70, RZ, 0x10, R17 ;  /* 0x00000010ff464819 */ /* 0x000fe20000011611 */
[----:B------:R-:W-:Y:S02]  /*4ef0*/  USHF.L.U32 UR42, UR42, 0x6, URZ ;  /* 0x000000062a2a7899 */ /* 0x000fe400080006ff */
[----:B------:R-:W-:Y:S02]  /*4f00*/  @!P1 IMAD.IADD R0, R2, 0x1, -R3 ;  /* 0x0000000102009824 */ /* 0x000fe400078e0a03 */
[----:B------:R-:W-:Y:S01]  /*4f10*/  @!P1 IMAD.IADD R2, R3, 0x1, -R2 ;  /* 0x0000000103029824 */ /* 0x000fe200078e0a02 */
[----:B------:R-:W-:Y:S01]  /*4f20*/  USHF.L.U32 UR41, UR41, 0x6, URZ ;  /* 0x0000000629297899 */ /* 0x000fe200080006ff */
[----:B------:R-:W-:Y:S02]  /*4f30*/  @!P1 IMAD R30, R0, R7, R30 ;  /* 0x00000007001e9224 */ /* 0x000fe400078e021e */
[----:B------:R-:W-:Y:S01]  /*4f40*/  @!P1 IMAD R29, R2, R8, R29 ;  /* 0x00000008021d9224 */ /* 0x000fe200078e021d */
[----:B------:R-:W-:Y:S08]  /*4f50*/  BRA.U !UP0, `(.L_x_80) ;  /* 0x00000001087c7547 */ /* 0x000ff0000b800000 */
[----:B------:R-:W1:Y:S01]  /*4f60*/  LDCU.64 UR8, c[0x4][0x80] ;  /* 0x01001000ff0877ac */ /* 0x000e620008000a00 */
[----:B------:R-:W-:Y:S01]  /*4f70*/  MOV R2, 0x0 ;  /* 0x0000000000027802 */ /* 0x000fe20000000f00 */
[----:B------:R-:W-:Y:S02]  /*4f80*/  HFMA2 R12, -RZ, RZ, 0, 5.9604644775390625e-08 ;  /* 0x00000001ff0c7431 */ /* 0x000fe400000001ff */
[----:B------:R-:W-:Y:S01]  /*4f90*/  IMAD.MOV.U32 R8, RZ, RZ, 0x70 ;  /* 0x00000070ff087424 */ /* 0x000fe200078e00ff */
[----:B------:R2:W3:Y:S01]  /*4fa0*/  LDC.64 R14, c[0x4][R2] ;  /* 0x01000000020e7b82 */ /* 0x0004e20000000a00 */
[----:B------:R-:W4:Y:S01]  /*4fb0*/  LDCU.64 UR6, c[0x4][0x88] ;  /* 0x01001100ff0677ac */ /* 0x000f220008000a00 */
[----:B------:R-:W-:Y:S01]  /*4fc0*/  IMAD.MOV.U32 R13, RZ, RZ, RZ ;  /* 0x000000ffff0d7224 */ /* 0x000fe200078e00ff */
[----:B------:R-:W2:Y:S01]  /*4fd0*/  LDCU.64 UR4, c[0x4][0x8] ;  /* 0x01000100ff0477ac */ /* 0x000ea20008000a00 */
[----:B-1----:R-:W-:Y:S01]  /*4fe0*/  MOV R5, UR9 ;  /* 0x0000000900057c02 */ /* 0x002fe20008000f00 */
[----:B------:R-:W-:Y:S01]  /*4ff0*/  IMAD.U32 R4, RZ, RZ, UR8 ;  /* 0x00000008ff047e24 */ /* 0x000fe2000f8e00ff */
[----:B----4-:R-:W-:Y:S01]  /*5000*/  MOV R7, UR7 ;  /* 0x0000000700077c02 */ /* 0x010fe20008000f00 */
[----:B------:R-:W-:Y:S01]  /*5010*/  IMAD.U32 R6, RZ, RZ, UR6 ;  /* 0x00000006ff067e24 */ /* 0x000fe2000f8e00ff */
[----:B--2---:R-:W-:Y:S01]  /*5020*/  MOV R11, UR5 ;  /* 0x00000005000b7c02 */ /* 0x004fe20008000f00 */
[----:B------:R-:W-:Y:S02]  /*5030*/  IMAD.U32 R10, RZ, RZ, UR4 ;  /* 0x00000004ff0a7e24 */ /* 0x000fe4000f8e00ff */
[----:B------:R-:W-:Y:S07]  /*5040*/  LEPC R20, `(.L_x_81) ;  /* 0x000000001014794e */ /* 0x000fee0000000000 */
[----:B---3-5:R-:W-:Y:S05]  /*5050*/  CALL.ABS.NOINC R14 ;  /* 0x000000000e007343 */ /* 0x028fea0003c00000 */
.L_x_81:
[----:B------:R-:W1:Y:S01]  /*5060*/  LDCU.64 UR8, c[0x4][0x80] ;  /* 0x01001000ff0877ac */ /* 0x000e620008000a00 */
[----:B------:R-:W2:Y:S01]  /*5070*/  LDC.64 R2, c[0x4][R2] ;  /* 0x0100000002027b82 */ /* 0x000ea20000000a00 */
[----:B------:R-:W-:Y:S02]  /*5080*/  HFMA2 R12, -RZ, RZ, 0, 5.9604644775390625e-08 ;  /* 0x00000001ff0c7431 */ /* 0x000fe400000001ff */
[----:B------:R-:W-:Y:S02]  /*5090*/  IMAD.MOV.U32 R8, RZ, RZ, 0x70 ;  /* 0x00000070ff087424 */ /* 0x000fe400078e00ff */
[----:B------:R-:W-:Y:S01]  /*50a0*/  IMAD.MOV.U32 R13, RZ, RZ, RZ ;  /* 0x000000ffff0d7224 */ /* 0x000fe200078e00ff */
[----:B------:R-:W3:Y:S01]  /*50b0*/  LDCU.64 UR6, c[0x4][0x88] ;  /* 0x01001100ff0677ac */ /* 0x000ee20008000a00 */
[----:B------:R-:W4:Y:S01]  /*50c0*/  LDCU.64 UR4, c[0x4][0x8] ;  /* 0x01000100ff0477ac */ /* 0x000f220008000a00 */
[----:B-1----:R-:W-:Y:S02]  /*50d0*/  MOV R4, UR8 ;  /* 0x0000000800047c02 */ /* 0x002fe40008000f00 */
[----:B------:R-:W-:Y:S02]  /*50e0*/  MOV R5, UR9 ;  /* 0x0000000900057c02 */ /* 0x000fe40008000f00 */
[----:B---3--:R-:W-:Y:S01]  /*50f0*/  MOV R7, UR7 ;  /* 0x0000000700077c02 */ /* 0x008fe20008000f00 */
[----:B------:R-:W-:Y:S01]  /*5100*/  IMAD.U32 R6, RZ, RZ, UR6 ;  /* 0x00000006ff067e24 */ /* 0x000fe2000f8e00ff */
[----:B----4-:R-:W-:Y:S01]  /*5110*/  MOV R11, UR5 ;  /* 0x00000005000b7c02 */ /* 0x010fe20008000f00 */
[----:B------:R-:W-:Y:S02]  /*5120*/  IMAD.U32 R10, RZ, RZ, UR4 ;  /* 0x00000004ff0a7e24 */ /* 0x000fe4000f8e00ff */
[----:B------:R-:W-:Y:S07]  /*5130*/  LEPC R20, `(.L_x_80) ;  /* 0x000000001014794e */ /* 0x000fee0000000000 */
[----:B--2---:R-:W-:Y:S05]  /*5140*/  CALL.ABS.NOINC R2 ;  /* 0x0000000002007343 */ /* 0x004fea0003c00000 */
.L_x_80:
[----:B------:R-:W-:Y:S01]  /*5150*/  ISETP.NE.U32.AND P4, PT, R58, RZ, PT ;  /* 0x000000ff3a00720c */ /* 0x000fe20003f85070 */
[----:B------:R-:W-:Y:S01]  /*5160*/  UISETP.NE.AND UP2, UPT, UR53, URZ, UPT ;  /* 0x000000ff3500728c */ /* 0x000fe2000bf45270 */
[----:B------:R-:W-:Y:S01]  /*5170*/  ISETP.NE.U32.AND P2, PT, RZ, UR38, PT ;  /* 0x00000026ff007c0c */ /* 0x000fe2000bf45070 */
[----:B------:R-:W-:Y:S01]  /*5180*/  UISETP.NE.U32.AND UP1, UPT, UR44, URZ, UPT ;  /* 0x000000ff2c00728c */ /* 0x000fe2000bf25070 */
[----:B------:R-:W-:Y:S01]  /*5190*/  ISETP.NE.AND.EX P4, PT, R59, RZ, PT, P4 ;  /* 0x000000ff3b00720c */ /* 0x000fe20003f85340 */
[----:B------:R-:W-:Y:S01]  /*51a0*/  UPLOP3.LUT UP0, UPT, UPT, UPT, UPT, 0x40, 0x4 ;  /* 0x000000000004789c */ /* 0x000fe20003f0e870 */
[----:B------:R-:W-:Y:S01]  /*51b0*/  ISETP.NE.AND.EX P2, PT, RZ, UR39, PT, P2 ;  /* 0x00000027ff007c0c */ /* 0x000fe2000bf45320 */
[----:B------:R-:W-:Y:S01]  /*51c0*/  UISETP.NE.AND.EX UP1, UPT, UR45, URZ, UPT, UP1 ;  /* 0x000000ff2d00728c */ /* 0x000fe2000bf25310 */
[----:B------:R-:W-:Y:S04]  /*51d0*/  PLOP3.LUT P1, PT, PT, PT, UP2, 0x80, 0x8 ;  /* 0x000000000008781c */ /* 0x000fe80003f2f028 */
[----:B------:R-:W-:Y:S06]  /*51e0*/  @UP2 UPLOP3.LUT UP0, UPT, UPT, UPT, UP1, 0x80, 0x8 ;  /* 0x000000000008289c */ /* 0x000fec0003f0f010 */
[----:B------:R-:W-:Y:S01]  /*51f0*/  PLOP3.LUT P0, PT, PT, PT, UP0, 0x80, 0x8 ;  /* 0x000000000008781c */ /* 0x000fe20003f0f008 */
[----:B------:R-:W-:Y:S01]  /*5200*/  @!UPT UIADD3 URZ, UPT, UPT, URZ, URZ, URZ ;  /* 0x000000fffffff290 */ /* 0x000fe2000fffe0ff */
[----:B------:R-:W-:Y:S11]  /*5210*/  BRA.U !UP1, `(.L_x_82) ;  /* 0x0000000109387547 */ /* 0x000ff6000b800000 */
[----:B------:R-:W-:Y:S01]  /*5220*/  UISETP.NE.U32.AND UP0, UPT, UR38, URZ, UPT ;  /* 0x000000ff2600728c */ /* 0x000fe2000bf05070 */
[----:B------:R-:W-:Y:S02]  /*5230*/  HFMA2 R0, -RZ, RZ, 0, 5.9604644775390625e-08 ;  /* 0x00000001ff007431 */ /* 0x000fe400000001ff */
[----:B------:R-:W-:Y:S01]  /*5240*/  IMAD.MOV.U32 R64, RZ, RZ, 0x1 ;  /* 0x00000001ff407424 */ /* 0x000fe200078e00ff */
[----:B------:R-:W-:Y:S06]  /*5250*/  UISETP.NE.AND.EX UP0, UPT, UR39, URZ, UPT, UP0 ;  /* 0x000000ff2700728c */ /* 0x000fec000bf05300 */
[----:B------:R-:W-:Y:S05]  /*5260*/  PLOP3.LUT P3, PT, PT, PT, UP0, 0x80, 0x8 ;  /* 0x000000000008781c */ /* 0x000fea0003f6f008 */
[----:B------:R-:W1:Y:S01]  /*5270*/  @UP0 LDCU.64 UR6, c[0x0][0x888] ;  /* 0x00011100ff0607ac */ /* 0x000e620008000a00 */
[----:B------:R-:W-:Y:S07]  /*5280*/  @UP0 UIMAD UR4, UR36, UR44, URZ ;  /* 0x0000002c240402a4 */ /* 0x000fee000f8e02ff */
[----:B------:R-:W-:Y:S01]  /*5290*/  @!P3 PRMT R64, R0, 0x7610, R64 ;  /* 0x000076100040b816 */ /* 0x000fe20000000040 */
[----:B-1----:R-:W-:Y:S03]  /*52a0*/  @UP0 UIMAD.WIDE UR6, UR4, 0x4, UR6 ;  /* 0x00000004040608a5 */ /* 0x002fe6000f8e0206 */
[----:B------:R-:W1:Y:S03]  /*52b0*/  @!UP0 LDCU UR4, c[0x0][0x880] ;  /* 0x00011000ff0487ac */ /* 0x000e660008000800 */
[----:B------:R-:W-:Y:S01]  /*52c0*/  IMAD.U32 R2, RZ, RZ, UR6 ;  /* 0x00000006ff027e24 */ /* 0x000fe2000f8e00ff */
[----:B------:R-:W-:Y:S05]  /*52d0*/  MOV R3, UR7 ;  /* 0x0000000700037c02 */ /* 0x000fea0008000f00 */
[----:B-----5:R2:W5:Y:S02]  /*52e0*/  @P3 LDG.E R35, desc[UR46][R2.64] ;  /* 0x0000002e02233981 */ /* 0x020564000c1e1900 */
[----:B-12---:R-:W-:Y:S02]  /*52f0*/  @!P3 IMAD.U32 R35, RZ, RZ, UR4 ;  /* 0x00000004ff23be24 */ /* 0x006fe4000f8e00ff */
.L_x_82:
[----:B------:R-:W-:Y:S05]  /*5300*/  @!P4 BRA `(.L_x_83) ;  /* 0x000000000020c947 */ /* 0x000fea0003800000 */
[----:B------:R-:W-:Y:S04]  /*5310*/  ISETP.NE.U32.AND P3, PT, R56, RZ, PT ;  /* 0x000000ff3800720c */ /* 0x000fe80003f65070 */
[----:B------:R-:W-:Y:S11]  /*5320*/  ISETP.NE.AND.EX P3, PT, R57, RZ, PT, P3 ;  /* 0x000000ff3900720c */ /* 0x000ff60003f65330 */
[----:B------:R-:W-:Y:S02]  /*5330*/  @!UPT UIADD3 URZ, UPT, UPT, URZ, URZ, URZ ;  /* 0x000000fffffff290 */ /* 0x000fe4000fffe0ff */
[----:B------:R-:W1:Y:S01]  /*5340*/  @P3 LDC.64 R2, c[0x0][0x8a8] ;  /* 0x00022a00ff023b82 */ /* 0x000e620000000a00 */
[----:B------:R-:W-:Y:S04]  /*5350*/  @P3 IMAD R0, R58, UR36, RZ ;  /* 0x000000243a003c24 */ /* 0x000fe8000f8e02ff */
[----:B-1----:R-:W-:Y:S05]  /*5360*/  @P3 IMAD.WIDE R2, R0, 0x4, R2 ;  /* 0x0000000400023825 */ /* 0x002fea00078e0202 */
[----:B-----5:R1:W5:Y:S02]  /*5370*/  @P3 LDG.E R33, desc[UR46][R2.64] ;  /* 0x0000002e02213981 */ /* 0x020364000c1e1900 */
[----:B-1----:R-:W2:Y:S02]  /*5380*/  @!P3 LDC R33, c[0x0][0x8a0] ;  /* 0x00022800ff21bb82 */ /* 0x002ea40000000800 */
.L_x_83:
[----:B-----5:R-:W-:Y:S01]  /*5390*/  FSETP.NEU.AND P3, PT, R35, RZ, PT ;  /* 0x000000ff2300720b */ /* 0x020fe20003f6d000 */
[----:B------:R-:W-:Y:S01]  /*53a0*/  IMAD.U32 R2, RZ, RZ, UR56 ;  /* 0x00000038ff027e24 */ /* 0x000fe2000f8e00ff */
[----:B------:R-:W-:Y:S01]  /*53b0*/  SEL R5, RZ, 0xffffffff, P2 ;  /* 0xffffffffff057807 */ /* 0x000fe20001000000 */
[----:B------:R-:W-:Y:S01]  /*53c0*/  ULOP3.LUT UR4, UR51, 0x1, URZ, 0x3c, !UPT ;  /* 0x0000000133047892 */ /* 0x000fe2000f8e3cff */
[----:B------:R-:W-:Y:S01]  /*53d0*/  @P1 LOP3.LUT P2, RZ, R64, 0xff, RZ, 0xc0, !PT ;  /* 0x000000ff40ff1812 */ /* 0x000fe2000784c0ff */
[----:B------:R-:W-:Y:S01]  /*53e0*/  BSSY B1, `(.L_x_84) ;  /* 0x000004b000017945 */ /* 0x000fe20003800000 */
[----:B------:R-:W-:Y:S01]  /*53f0*/  @P1 SEL R0, RZ, 0xffffffff, P3 ;  /* 0xffffffffff001807 */ /* 0x000fe20001800000 */
[----:B------:R-:W-:Y:S01]  /*5400*/  IMAD.MOV.U32 R85, RZ, RZ, 0x1 ;  /* 0x00000001ff557424 */ /* 0x000fe200078e00ff */
[----:B------:R-:W-:Y:S01]  /*5410*/  LEA R2, R2, UR48, 0x3 ;  /* 0x0000003002027c11 */ /* 0x000fe2000f8e18ff */
[----:B------:R-:W-:Y:S01]  /*5420*/  IMAD.U32 R83, RZ, RZ, UR4 ;  /* 0x00000004ff537e24 */ /* 0x000fe2000f8e00ff */
[----:B------:R-:W-:Y:S01]  /*5430*/  @P0 SEL R0, R5, R0, !P2 ;  /* 0x0000000005000207 */ /* 0x000fe20005000000 */
[----:B------:R-:W-:Y:S01]  /*5440*/  IMAD.U32 R84, RZ, RZ, UR56 ;  /* 0x00000038ff547e24 */ /* 0x000fe2000f8e00ff */
[C---:B------:R-:W-:Y:S02]  /*5450*/  LEA R82, R31.reuse, UR48, 0x3 ;  /* 0x000000301f527c11 */ /* 0x040fe4000f8e18ff */
[----:B------:R-:W-:Y:S02]  /*5460*/  CS2R R54, SRZ ;  /* 0x0000000000367805 */ /* 0x000fe4000001ff00 */
[----:B------:R-:W-:Y:S02]  /*5470*/  @P1 LOP3.LUT R0, R0, 0x1, RZ, 0xc0, !PT ;  /* 0x0000000100001812 */ /* 0x000fe400078ec0ff */
[----:B------:R-:W-:Y:S02]  /*5480*/  CS2R R52, SRZ ;  /* 0x0000000000347805 */ /* 0x000fe4000001ff00 */
[----:B------:R-:W-:Y:S02]  /*5490*/  SHF.L.U32 R3, R72, 0x1f, RZ ;  /* 0x0000001f48037819 */ /* 0x000fe400000006ff */
[----:B------:R-:W-:Y:S02]  /*54a0*/  CS2R R50, SRZ ;  /* 0x0000000000327805 */ /* 0x000fe4000001ff00 */
[----:B------:R-:W-:Y:S02]  /*54b0*/  ISETP.NE.U32.OR P5, PT, R0, 0x1, !P1 ;  /* 0x000000010000780c */ /* 0x000fe40004fa5470 */
[----:B------:R-:W-:Y:S02]  /*54c0*/  CS2R R48, SRZ ;  /* 0x0000000000307805 */ /* 0x000fe4000001ff00 */
[----:B------:R-:W-:Y:S02]  /*54d0*/  PLOP3.LUT P2, PT, PT, PT, UP1, 0x80, 0x8 ;  /* 0x000000000008781c */ /* 0x000fe40003f4f018 */
[----:B------:R-:W-:Y:S02]  /*54e0*/  CS2R R46, SRZ ;  /* 0x00000000002e7805 */ /* 0x000fe4000001ff00 */
[----:B------:R-:W-:Y:S02]  /*54f0*/  LEA.HI R34, R31, R31, RZ, 0x1 ;  /* 0x0000001f1f227211 */ /* 0x000fe400078f08ff */
[----:B------:R-:W-:Y:S02]  /*5500*/  CS2R R44, SRZ ;  /* 0x00000000002c7805 */ /* 0x000fe4000001ff00 */
[----:B------:R-:W-:Y:S02]  /*5510*/  LOP3.LUT P4, R77, R64, 0xff, RZ, 0xc0, !PT ;  /* 0x000000ff404d7812 */ /* 0x000fe4000788c0ff */
[----:B------:R-:W-:Y:S02]  /*5520*/  CS2R R42, SRZ ;  /* 0x00000000002a7805 */ /* 0x000fe4000001ff00 */
[----:B------:R-:W-:Y:S02]  /*5530*/  SEL R4, RZ, 0xffffffff, P3 ;  /* 0xffffffffff047807 */ /* 0x000fe40001800000 */
[----:B------:R-:W-:Y:S02]  /*5540*/  CS2R R40, SRZ ;  /* 0x0000000000287805 */ /* 0x000fe4000001ff00 */
[----:B------:R-:W-:Y:S02]  /*5550*/  P2R R79, PR, RZ, 0x20 ;  /* 0x00000020ff4f7803 */ /* 0x000fe40000000000 */
[----:B------:R-:W-:Y:S02]  /*5560*/  @P5 SHF.L.U32 R0, R83, 0x1f, RZ ;  /* 0x0000001f53005819 */ /* 0x000fe400000006ff */
[----:B------:R-:W-:Y:S02]  /*5570*/  @P2 SEL R4, R5, R4, !P4 ;  /* 0x0000000405042207 */ /* 0x000fe40006000000 */
[----:B------:R1:W3:Y:S02]  /*5580*/  @P5 SYNCS.PHASECHK.TRANS64.TRYWAIT P1, [R2+URZ+0x20], R0 ;  /* 0x00002000020055a7 */ /* 0x0002e400080211ff */
[----:B------:R-:W-:Y:S04]  /*5590*/  LOP3.LUT R4, R4, 0x1, RZ, 0xc0, !PT ;  /* 0x0000000104047812 */ /* 0x000fe800078ec0ff */
[----:B------:R-:W-:Y:S04]  /*55a0*/  ISETP.NE.U32.AND P2, PT, R4, 0x1, PT ;  /* 0x000000010400780c */ /* 0x000fe80003f45070 */
[----:B------:R-:W-:Y:S01]  /*55b0*/  P2R R86, PR, RZ, 0x4 ;  /* 0x00000004ff567803 */ /* 0x000fe20000000000 */
[----:B------:R4:W2:Y:S01]  /*55c0*/  SYNCS.PHASECHK.TRANS64.TRYWAIT P0, [R82+URZ+0x80], R3 ;  /* 0x00008003520075a7 */ /* 0x0008a200080011ff */
[C---:B-1----:R-:W-:Y:S01]  /*55d0*/  IMAD.SHL.U32 R0, R34.reuse, 0x20, RZ ;  /* 0x0000002022007824 */ /* 0x042fe200078e00ff */
[----:B------:R-:W-:Y:S04]  /*55e0*/  LOP3.LUT R34, R34, 0xffe, RZ, 0xc0, !PT ;  /* 0x00000ffe22227812 */ /* 0x000fe800078ec0ff */
[----:B------:R-:W-:Y:S01]  /*55f0*/  LOP3.LUT R0, R0, 0xffffffc0, RZ, 0xc0, !PT ;  /* 0xffffffc000007812 */ /* 0x000fe200078ec0ff */
[----:B------:R-:W-:Y:S04]  /*5600*/  IMAD.IADD R34, R31, 0x1, -R34 ;  /* 0x000000011f227824 */ /* 0x000fe800078e0a22 */
[----:B------:R-:W-:Y:S04]  /*5610*/  IMAD.IADD R0, R32, 0x1, R0 ;  /* 0x0000000120007824 */ /* 0x000fe800078e0200 */
[----:B------:R-:W-:Y:S01]  /*5620*/  IMAD R34, R34, 0x100000, R0 ;  /* 0x0010000022227824 */ /* 0x000fe200078e0200 */
[----:B---3--:R-:W-:Y:S01]  /*5630*/  @P5 SEL R85, RZ, 0x1, !P1 ;  /* 0x00000001ff555807 */ /* 0x008fe20004800000 */
[----:B----4-:R-:W-:Y:S06]  /*5640*/  @!P5 BRA `(.L_x_85) ;  /* 0x000000000090d947 */ /* 0x010fec0003800000 */
[----:B------:R-:W-:Y:S01]  /*5650*/  HFMA2 R47, -RZ, RZ, 0, 0 ;  /* 0x00000000ff2f7431 */ /* 0x000fe200000001ff */
[----:B------:R-:W-:Y:S01]  /*5660*/  ISETP.NE.AND P1, PT, R85, RZ, PT ;  /* 0x000000ff5500720c */ /* 0x000fe20003f25270 */
[----:B------:R-:W-:Y:S01]  /*5670*/  IMAD.U32 R5, RZ, RZ, UR56 ;  /* 0x00000038ff057e24 */ /* 0x000fe2000f8e00ff */
[----:B------:R-:W-:Y:S11]  /*5680*/  BSSY B0, `(.L_x_86) ;  /* 0x0000005000007945 */ /* 0x000ff60003800000 */
[----:B------:R-:W-:Y:S05]  /*5690*/  @P1 BRA `(.L_x_87) ;  /* 0x00000000000c1947 */ /* 0x000fea0003800000 */
[----:B------:R-:W-:Y:S04]  /*56a0*/  SHF.L.U32 R0, R83, 0x1f, RZ ;  /* 0x0000001f53007819 */ /* 0x000fe800000006ff */
[----:B------:R-:W1:Y:S02]  /*56b0*/  SYNCS.PHASECHK.TRANS64.TRYWAIT P1, [R2+URZ+0x20], R0 ;  /* 0x00002000020075a7 */ /* 0x000e6400080211ff */
[----:B-1----:R-:W-:Y:S05]  /*56c0*/  @!P1 BRA `(.L_x_88) ;  /* 0x0000001c00089947 */ /* 0x002fea0003800000 */
.L_x_87:
[----:B------:R-:W-:Y:S05]  /*56d0*/  BSYNC B0 ;  /* 0x0000000000007941 */ /* 0x000fea0003800000 */
.L_x_86:
[----:B------:R-:W-:Y:S01]  /*56e0*/  ISETP.NE.AND P1, PT, R86, RZ, PT ;  /* 0x000000ff5600720c */ /* 0x000fe20003f25270 */
[----:B------:R-:W-:Y:S01]  /*56f0*/  IMAD.MOV.U32 R46, RZ, RZ, RZ ;  /* 0x000000ffff2e7224 */ /* 0x000fe200078e00ff */
[----:B------:R-:W-:Y:S02]  /*5700*/  CS2R R44, SRZ ;  /* 0x00000000002c7805 */ /* 0x000fe4000001ff00 */
[----:B------:R-:W-:Y:S02]  /*5710*/  CS2R R42, SRZ ;  /* 0x00000000002a7805 */ /* 0x000fe4000001ff00 */
[----:B------:R-:W-:Y:S02]  /*5720*/  CS2R R40, SRZ ;  /* 0x0000000000287805 */ /* 0x000fe4000001ff00 */
[----:B------:R-:W-:Y:S02]  /*5730*/  CS2R R50, SRZ ;  /* 0x0000000000327805 */ /* 0x000fe4000001ff00 */
[----:B------:R-:W-:Y:S02]  /*5740*/  CS2R R48, SRZ ;  /* 0x0000000000307805 */ /* 0x000fe4000001ff00 */
[----:B------:R-:W-:Y:S02]  /*5750*/  CS2R R54, SRZ ;  /* 0x0000000000367805 */ /* 0x000fe4000001ff00 */
[----:B------:R-:W-:Y:S01]  /*5760*/  CS2R R52, SRZ ;  /* 0x0000000000347805 */ /* 0x000fe2000001ff00 */
[----:B------:R-:W-:Y:S01]  /*5770*/  @P1 IMAD R5, R5, 0x800, R68 ;  /* 0x0000080005051824 */ /* 0x000fe200078e0244 */
[----:B------:R-:W-:Y:S05]  /*5780*/  @P1 WARPSYNC.ALL ;  /* 0x0000000000001948 */ /* 0x000fea0003800000 */
[----:B------:R-:W-:Y:S01]  /*5790*/  @P1 LEA R5, R5, UR48, 0x2 ;  /* 0x0000003005051c11 */ /* 0x000fe2000f8e10ff */
[----:B------:R-:W-:Y:S04]  /*57a0*/  UIADD3 UR5, UPT, UPT, UR56, 0x1, URZ ;  /* 0x0000000138057890 */ /* 0x000fe8000fffe0ff */
[----:B------:R3:W4:Y:S01]  /*57b0*/  @P1 LDSM.16.M88.4 R40, [R5+0x400] ;  /* 0x000400000528183b */ /* 0x0007220000000200 */
[----:B------:R-:W-:Y:S01]  /*57c0*/  @P1 VIADD R4, R5, 0x400 ;  /* 0x0000040005041836 */ /* 0x000fe20000000000 */
[----:B------:R-:W-:Y:S01]  /*57d0*/  UISETP.NE.AND UP0, UPT, UR5, 0x3, UPT ;  /* 0x000000030500788c */ /* 0x000fe2000bf05270 */
[C-C-:B-1----:R-:W-:Y:S02]  /*57e0*/  @P1 IMAD R2, R74.reuse, 0x4, R5.reuse ;  /* 0x000000044a021824 */ /* 0x142fe400078e0205 */
[C---:B------:R-:W-:Y:S01]  /*57f0*/  @P1 IMAD R4, R73.reuse, 0x4, R4 ;  /* 0x0000000449041824 */ /* 0x040fe200078e0204 */
[----:B------:R-:W-:Y:S01]  /*5800*/  USEL UR4, URZ, 0x1, UP0 ;  /* 0x00000001ff047887 */ /* 0x000fe20008000000 */
[----:B------:R-:W-:Y:S01]  /*5810*/  @P1 IMAD R0, R73, 0x4, R5 ;  /* 0x0000000449001824 */ /* 0x000fe200078e0205 */
[----:B------:R3:W1:Y:S01]  /*5820*/  @P1 LDSM.16.M88.4 R44, [R2+0x400] ;  /* 0x00040000022c183b */ /* 0x0006620000000200 */
[----:B------:R-:W-:Y:S01]  /*5830*/  @P1 IMAD R4, R74, 0x4, R4 ;  /* 0x000000044a041824 */ /* 0x000fe200078e0204 */
[----:B------:R-:W-:Y:S02]  /*5840*/  USEL UR5, UR5, URZ, UP0 ;  /* 0x000000ff05057287 */ /* 0x000fe40008000000 */
[----:B------:R3:W1:Y:S01]  /*5850*/  @P1 LDSM.16.M88.4 R48, [R0+0x400] ;  /* 0x000400000030183b */ /* 0x0006620000000200 */
[----:B------:R-:W-:Y:S03]  /*5860*/  LOP3.LUT R83, R83, UR4, RZ, 0x3c, !PT ;  /* 0x0000000453537c12 */ /* 0x000fe6000f8e3cff */
[----:B------:R3:W1:Y:S01]  /*5870*/  @P1 LDSM.16.M88.4 R52, [R4] ;  /* 0x000000000434183b */ /* 0x0006620000000200 */
[----:B------:R-:W-:Y:S03]  /*5880*/  IMAD.U32 R84, RZ, RZ, UR5 ;  /* 0x00000005ff547e24 */ /* 0x000fe6000f8e00ff */
.L_x_85:
[----:B------:R-:W-:Y:S05]  /*5890*/  BSYNC B1 ;  /* 0x0000000000017941 */ /* 0x000fea0003800000 */
.L_x_84:
[----:B---3--:R-:W-:Y:S04]  /*58a0*/  SHF.R.U32.HI R0, RZ, 0x15, R34 ;  /* 0x00000015ff007819 */ /* 0x008fe80000011622 */
[----:B------:R-:W-:Y:S01]  /*58b0*/  LOP3.LUT P1, RZ, R0, 0x3, R69, 0x48, !PT ;  /* 0x0000000300ff7812 */ /* 0x000fe20007824845 */
[----:B------:R-:W-:Y:S01]  /*58c0*/  @!UPT UIADD3 URZ, UPT, UPT, URZ, URZ, URZ ;  /* 0x000000fffffff290 */ /* 0x000fe2000fffe0ff */
[----:B--2---:R-:W-:Y:S11]  /*58d0*/  @P0 BRA `(.L_x_89) ;  /* 0x0000000000080947 */ /* 0x004ff60003800000 */
[----:B------:R-:W2:Y:S02]  /*58e0*/  SYNCS.PHASECHK.TRANS64.TRYWAIT P0, [R82+URZ+0x80], R3 ;  /* 0x00008003520075a7 */ /* 0x000ea400080011ff */
[----:B--2---:R-:W-:Y:S05]  /*58f0*/  @!P0 BRA `(.L_x_90) ;  /* 0x0000001800908947 */ /* 0x004fea0003800000 */
.L_x_89:
[----:B------:R-:W-:Y:S05]  /*5900*/  @!P1 BRA `(.L_x_91) ;  /* 0x0000000000409947 */ /* 0x000fea0003800000 */
[----:B------:R-:W3:Y:S01]  /*5910*/  LDCU.64 UR8, c[0x4][0x70] ;  /* 0x01000e00ff0877ac */ /* 0x000ee20008000a00 */
[----:B--2---:R-:W-:Y:S01]  /*5920*/  MOV R3, 0x0 ;  /* 0x0000000000037802 */ /* 0x004fe20000000f00 */
[----:B------:R-:W-:Y:S02]  /*5930*/  HFMA2 R12, -RZ, RZ, 0, 5.9604644775390625e-08 ;  /* 0x00000001ff0c7431 */ /* 0x000fe400000001ff */
[----:B------:R-:W-:Y:S02]  /*5940*/  IMAD.MOV.U32 R8, RZ, RZ, 0x192 ;  /* 0x00000192ff087424 */ /* 0x000fe400078e00ff */
[----:B------:R-:W-:Y:S01]  /*5950*/  IMAD.MOV.U32 R13, RZ, RZ, RZ ;  /* 0x000000ffff0d7224 */ /* 0x000fe200078e00ff */
[----:B------:R-:W2:Y:S01]  /*5960*/  LDCU.64 UR6, c[0x4][0x78] ;  /* 0x01000f00ff0677ac */ /* 0x000ea20008000a00 */
[----:B------:R-:W1:Y:S01]  /*5970*/  LDC.64 R2, c[0x4][R3] ;  /* 0x0100000003027b82 */ /* 0x000e620000000a00 */
[----:B------:R-:W5:Y:S01]  /*5980*/  LDCU.64 UR4, c[0x4][0x10] ;  /* 0x01000200ff0477ac */ /* 0x000f620008000a00 */
[----:B---3--:R-:W-:Y:S01]  /*5990*/  MOV R5, UR9 ;  /* 0x0000000900057c02 */ /* 0x008fe20008000f00 */
[----:B------:R-:W-:Y:S01]  /*59a0*/  IMAD.U32 R4, RZ, RZ, UR8 ;  /* 0x00000008ff047e24 */ /* 0x000fe2000f8e00ff */
[----:B--2---:R-:W-:Y:S01]  /*59b0*/  MOV R7, UR7 ;  /* 0x0000000700077c02 */ /* 0x004fe20008000f00 */
[----:B------:R-:W-:Y:S01]  /*59c0*/  IMAD.U32 R6, RZ, RZ, UR6 ;  /* 0x00000006ff067e24 */ /* 0x000fe2000f8e00ff */
[----:B-----5:R-:W-:Y:S01]  /*59d0*/  MOV R11, UR5 ;  /* 0x00000005000b7c02 */ /* 0x020fe20008000f00 */
[----:B------:R-:W-:Y:S02]  /*59e0*/  IMAD.U32 R10, RZ, RZ, UR4 ;  /* 0x00000004ff0a7e24 */ /* 0x000fe4000f8e00ff */
[----:B------:R-:W-:Y:S07]  /*59f0*/  LEPC R20, `(.L_x_91) ;  /* 0x000000001014794e */ /* 0x000fee0000000000 */
[----:B-1--4-:R-:W-:Y:S05]  /*5a00*/  CALL.ABS.NOINC R2 ;  /* 0x0000000002007343 */ /* 0x012fea0003c00000 */
.L_x_91:
[----:B------:R-:W-:Y:S05]  /*5a10*/  WARPSYNC.ALL ;  /* 0x0000000000007948 */ /* 0x000fea0003800000 */
[----:B------:R-:W-:Y:S01]  /*5a20*/  R2UR UR4, R34 ;  /* 0x00000000220472ca */ /* 0x000fe200000e0000 */
[----:B------:R-:W-:Y:S01]  /*5a30*/  BSSY.RECONVERGENT B0, `(.L_x_92) ;  /* 0x000003e000007945 */ /* 0x000fe20003800200 */
[----:B------:R-:W-:Y:S02]  /*5a40*/  MOV R20, UR56 ;  /* 0x0000003800147c02 */ /* 0x000fe40008000f00 */
[----:B------:R-:W-:Y:S02]  /*5a50*/  SHF.L.U32 R80, R74, 0x2, RZ ;  /* 0x000000024a507819 */ /* 0x000fe400000006ff */
[----:B------:R-:W-:Y:S02]  /*5a60*/  LEA R20, R20, R68, 0xb ;  /* 0x0000004414147211 */ /* 0x000fe400078e58ff */
[----:B------:R-:W-:Y:S02]  /*5a70*/  SHF.L.U32 R81, R73, 0x2, RZ ;  /* 0x0000000249517819 */ /* 0x000fe400000006ff */
[----:B------:R-:W-:Y:S02]  /*5a80*/  LEA R20, R20, UR48, 0x2 ;  /* 0x0000003014147c11 */ /* 0x000fe4000f8e10ff */
[----:B------:R-:W-:Y:S01]  /*5a90*/  ISETP.NE.AND P0, PT, R75, RZ, PT ;  /* 0x000000ff4b00720c */ /* 0x000fe20003f05270 */
[----:B------:R-:W3:Y:S02]  /*5aa0*/  LDTM.16dp128bit.x8 R4, tmem[UR4] ;  /* 0x00000004000479ee */ /* 0x000ee40008180000 */
[C---:B---3--:R-:W-:Y:S01]  /*5ab0*/  FMUL R0, R33.reuse, R4 ;  /* 0x0000000421007220 */ /* 0x048fe20000400000 */
[C---:B------:R-:W-:Y:S01]  /*5ac0*/  FMUL R2, R33.reuse, R5 ;  /* 0x0000000521027220 */ /* 0x040fe20000400000 */
[C---:B--2---:R-:W-:Y:S01]  /*5ad0*/  FMUL R3, R33.reuse, R6 ;  /* 0x0000000621037220 */ /* 0x044fe20000400000 */
[----:B------:R-:W-:Y:S01]  /*5ae0*/  FMUL R7, R33, R7 ;  /* 0x0000000721077220 */ /* 0x000fe20000400000 */
[----:B----4-:R-:W-:Y:S01]  /*5af0*/  FFMA R36, R35, R40, R0 ;  /* 0x0000002823247223 */ /* 0x010fe20000000000 */
[----:B------:R-:W-:Y:S01]  /*5b00*/  FMUL R4, R33, R8 ;  /* 0x0000000821047220 */ /* 0x000fe20000400000 */
[----:B------:R-:W-:Y:S01]  /*5b10*/  FFMA R37, R35, R41, R2 ;  /* 0x0000002923257223 */ /* 0x000fe20000000002 */
[----:B------:R-:W-:Y:S01]  /*5b20*/  FMUL R5, R33, R9 ;  /* 0x0000000921057220 */ /* 0x000fe20000400000 */
[----:B------:R-:W-:Y:S01]  /*5b30*/  FFMA R38, R35, R42, R3 ;  /* 0x0000002a23267223 */ /* 0x000fe20000000003 */
[----:B------:R-:W-:Y:S01]  /*5b40*/  FMUL R6, R33, R10 ;  /* 0x0000000a21067220 */ /* 0x000fe20000400000 */
[----:B------:R-:W-:Y:S01]  /*5b50*/  FFMA R39, R35, R43, R7 ;  /* 0x0000002b23277223 */ /* 0x000fe20000000007 */
[----:B------:R-:W-:Y:S01]  /*5b60*/  FMUL R11, R33, R11 ;  /* 0x0000000b210b7220 */ /* 0x000fe20000400000 */
[----:B-1----:R-:W-:Y:S01]  /*5b70*/  FFMA R4, R35, R44, R4 ;  /* 0x0000002c23047223 */ /* 0x002fe20000000004 */
[----:B------:R-:W-:Y:S01]  /*5b80*/  FMUL R8, R33, R12 ;  /* 0x0000000c21087220 */ /* 0x000fe20000400000 */
[----:B------:R-:W-:Y:S01]  /*5b90*/  FFMA R5, R35, R45, R5 ;  /* 0x0000002d23057223 */ /* 0x000fe20000000005 */
[----:B------:R1:W-:Y:S01]  /*5ba0*/  STSM.16.M88.4 [R20+0x400], R36 ;  /* 0x0004002414007844 */ /* 0x0003e20000000200 */
[----:B------:R-:W-:Y:S01]  /*5bb0*/  FMUL R9, R33, R13 ;  /* 0x0000000d21097220 */ /* 0x000fe20000400000 */
[----:B------:R-:W-:Y:S01]  /*5bc0*/  FFMA R6, R35, R46, R6 ;  /* 0x0000002e23067223 */ /* 0x000fe20000000006 */
[C---:B------:R-:W-:Y:S01]  /*5bd0*/  FMUL R10, R33.reuse, R14 ;  /* 0x0000000e210a7220 */ /* 0x040fe20000400000 */
[----:B------:R-:W-:Y:S01]  /*5be0*/  FMUL R13, R33, R17 ;  /* 0x00000011210d7220 */ /* 0x000fe20000400000 */
[C---:B------:R-:W-:Y:S01]  /*5bf0*/  IADD3 R17, PT, PT, R80.reuse, 0x400, R20 ;  /* 0x0000040050117810 */ /* 0x040fe20007ffe014 */
[----:B------:R-:W-:Y:S01]  /*5c00*/  FFMA R7, R35, R47, R11 ;  /* 0x0000002f23077223 */ /* 0x000fe2000000000b */
[----:B------:R-:W-:Y:S01]  /*5c10*/  FMUL R15, R33, R15 ;  /* 0x0000000f210f7220 */ /* 0x000fe20000400000 */
[----:B------:R-:W-:Y:S01]  /*5c20*/  FFMA R8, R35, R48, R8 ;  /* 0x0000003023087223 */ /* 0x000fe20000000008 */
[----:B------:R-:W-:Y:S01]  /*5c30*/  FMUL R12, R33, R16 ;  /* 0x00000010210c7220 */ /* 0x000fe20000400000 */
[C---:B------:R-:W-:Y:S01]  /*5c40*/  FFMA R9, R35.reuse, R49, R9 ;  /* 0x0000003123097223 */ /* 0x040fe20000000009 */
[----:B------:R1:W-:Y:S01]  /*5c50*/  STSM.16.M88.4 [R17], R4 ;  /* 0x0000000411007844 */ /* 0x0003e20000000200 */
[----:B------:R-:W-:Y:S01]  /*5c60*/  FFMA R10, R35, R50, R10 ;  /* 0x00000032230a7223 */ /* 0x000fe2000000000a */
[----:B------:R-:W-:Y:S01]  /*5c70*/  FMUL R14, R33, R18 ;  /* 0x00000012210e7220 */ /* 0x000fe20000400000 */
[----:B------:R-:W-:Y:S01]  /*5c80*/  IADD3 R16, PT, PT, R81, 0x400, R20 ;  /* 0x0000040051107810 */ /* 0x000fe20007ffe014 */
[----:B------:R-:W-:Y:S01]  /*5c90*/  FFMA R11, R35, R51, R15 ;  /* 0x00000033230b7223 */ /* 0x000fe2000000000f */
[----:B------:R-:W-:Y:S01]  /*5ca0*/  FMUL R19, R33, R19 ;  /* 0x0000001321137220 */ /* 0x000fe20000400000 */
[C---:B------:R-:W-:Y:S01]  /*5cb0*/  FFMA R12, R35.reuse, R52, R12 ;  /* 0x00000034230c7223 */ /* 0x040fe2000000000c */
[C---:B------:R-:W-:Y:S01]  /*5cc0*/  FFMA R13, R35.reuse, R53, R13 ;  /* 0x00000035230d7223 */ /* 0x040fe2000000000d */
[C---:B------:R-:W-:Y:S01]  /*5cd0*/  FFMA R14, R35.reuse, R54, R14 ;  /* 0x00000036230e7223 */ /* 0x040fe2000000000e */
[----:B------:R1:W-:Y:S01]  /*5ce0*/  STSM.16.M88.4 [R16], R8 ;  /* 0x0000000810007844 */ /* 0x0003e20000000200 */
[----:B------:R-:W-:Y:S01]  /*5cf0*/  IADD3 R0, PT, PT, R80, R16, RZ ;  /* 0x0000001050007210 */ /* 0x000fe20007ffe0ff */
[----:B------:R-:W-:Y:S05]  /*5d00*/  FFMA R15, R35, R55, R19 ;  /* 0x00000037230f7223 */ /* 0x000fea0000000013 */
[----:B------:R1:W-:Y:S01]  /*5d10*/  STSM.16.M88.4 [R0], R12 ;  /* 0x0000000c00007844 */ /* 0x0003e20000000200 */
[----:B------:R-:W-:Y:S01]  /*5d20*/  @!PT LDS RZ, [RZ] ;  /* 0x00000000fffff984 */ /* 0x000fe20000000800 */
[----:B------:R-:W-:Y:S01]  /*5d30*/  @!PT LDS RZ, [RZ] ;  /* 0x00000000fffff984 */ /* 0x000fe20000000800 */
[----:B------:R-:W-:Y:S01]  /*5d40*/  @!PT LDS RZ, [RZ] ;  /* 0x00000000fffff984 */ /* 0x000fe20000000800 */
[----:B------:R-:W-:Y:S01]  /*5d50*/  @!PT LDS RZ, [RZ] ;  /* 0x00000000fffff984 */ /* 0x000fe20000000800 */
[----:B------:R2:W-:Y:S06]  /*5d60*/  MEMBAR.ALL.CTA ;  /* 0x0000000000007992 */ /* 0x0005ec0000008000 */
[----:B--2---:R-:W2:Y:S02]  /*5d70*/  FENCE.VIEW.ASYNC.S ;  /* 0x00000000000073c6 */ /* 0x004ea40000000000 */
[----:B--2---:R-:W-:Y:S06]  /*5d80*/  BAR.SYNC.DEFER_BLOCKING 0x1, 0x80 ;  /* 0x0042000000007b1d */ /* 0x004fec0000010000 */
[----:B------:R-:W-:Y:S05]  /*5d90*/  @P0 BRA `(.L_x_93) ;  /* 0x00000000001c0947 */ /* 0x000fea0003800000 */
[----:B------:R-:W-:Y:S02]  /*5da0*/  UIADD3 UR6, UP0, UPT, UR54, 0x680, URZ ;  /* 0x0000068036067890 */ /* 0x000fe4000ff1e0ff */
[----:B------:R-:W-:Y:S02]  /*5db0*/  ULEA UR4, UR56, UR48, 0xd ;  /* 0x0000003038047291 */ /* 0x000fe4000f8e68ff */
[----:B------:R-:W-:Y:S02]  /*5dc0*/  UIADD3.X UR7, UPT, UPT, URZ, UR55, URZ, UP0, !UPT ;  /* 0x00000037ff077290 */ /* 0x000fe400087fe4ff */
[----:B------:R-:W-:Y:S01]  /*5dd0*/  UIADD3 UR40, UPT, UPT, UR4, 0x400, URZ ;  /* 0x0000040004287890 */ /* 0x000fe2000fffe0ff */
[----:B------:R-:W-:Y:S08]  /*5de0*/  UMOV UR43, UR36 ;  /* 0x00000024002b7c82 */ /* 0x000ff00008000000 */
[----:B------:R2:W-:Y:S02]  /*5df0*/  UTMASTG.3D [UR40], [UR6] ;  /* 0x00000028060073b5 */ /* 0x0005e40008010000 */
[----:B--2---:R0:W-:Y:S02]  /*5e00*/  UTMACMDFLUSH ;  /* 0x00000000000079b7 */ /* 0x0041e40000000000 */
.L_x_93:
[----:B------:R-:W-:Y:S05]  /*5e10*/  BSYNC.RECONVERGENT B0 ;  /* 0x0000000000007941 */ /* 0x000fea0003800200 */
.L_x_92:
[----:B------:R-:W-:Y:S01]  /*5e20*/  UIADD3 UR40, UPT, UPT, UR56, 0x1, URZ ;  /* 0x0000000138287890 */ /* 0x000fe2000fffe0ff */
[----:B------:R-:W-:Y:S03]  /*5e30*/  BSSY.RECONVERGENT B0, `(.L_x_94) ;  /* 0x0000005000007945 */ /* 0x000fe60003800200 */
[----:B------:R-:W-:Y:S04]  /*5e40*/  UISETP.NE.AND UP0, UPT, UR40, 0x3, UPT ;  /* 0x000000032800788c */ /* 0x000fe8000bf05270 */
[----:B------:R-:W-:Y:S01]  /*5e50*/  USEL UR43, UR40, URZ, UP0 ;  /* 0x000000ff282b7287 */ /* 0x000fe20008000000 */
[----:B------:R-:W-:Y:S11]  /*5e60*/  @P0 BRA `(.L_x_95) ;  /* 0x0000000000040947 */ /* 0x000ff60003800000 */
[----:B------:R-:W-:Y:S04]  /*5e70*/  DEPBAR.LE SB0, 0x1 ;  /* 0x000080400000791a */ /* 0x000fe80000000000 */
.L_x_95:
[----:B------:R-:W-:Y:S05]  /*5e80*/  BSYNC.RECONVERGENT B0 ;  /* 0x0000000000007941 */ /* 0x000fea0003800200 */
.L_x_94:
[----:B------:R-:W-:Y:S01]  /*5e90*/  BAR.SYNC.DEFER_BLOCKING 0x1, 0x80 ;  /* 0x0042000000007b1d */ /* 0x000fe20000010000 */
[----:B------:R-:W-:Y:S01]  /*5ea0*/  ISETP.NE.AND P1, PT, R79, RZ, PT ;  /* 0x000000ff4f00720c */ /* 0x000fe20003f25270 */
[----:B------:R-:W-:Y:S01]  /*5eb0*/  UISETP.NE.AND UP0, UPT, UR50, URZ, UPT ;  /* 0x000000ff3200728c */ /* 0x000fe2000bf05270 */
[----:B------:R-:W-:Y:S11]  /*5ec0*/  LEA R2, R84, UR48, 0x3 ;  /* 0x0000003054027c11 */ /* 0x000ff6000f8e18ff */
[----:B------:R-:W-:Y:S01]  /*5ed0*/  @P1 SHF.L.U32 R3, R83, 0x1f, RZ ;  /* 0x0000001f53031819 */ /* 0x000fe200000006ff */
[----:B------:R-:W-:Y:S06]  /*5ee0*/  BRA.U !UP0, `(.L_x_96) ;  /* 0x0000000108247547 */ /* 0x000fec000b800000 */
[----:B-1----:R-:W-:Y:S01]  /*5ef0*/  IMAD.U32 R4, RZ, RZ, UR49 ;  /* 0x00000031ff047e24 */ /* 0x002fe2000f8e00ff */
[----:B------:R-:W-:Y:S01]  /*5f00*/  MOV R0, UR37 ;  /* 0x0000002500007c02 */ /* 0x000fe20008000f00 */
[----:B------:R-:W-:Y:S03]  /*5f10*/  UIADD3 UR49, UPT, UPT, UR49, 0x1, URZ ;  /* 0x0000000131317890 */ /* 0x000fe6000fffe0ff */
[----:B------:R-:W-:Y:S01]  /*5f20*/  @P1 LEA R4, R4, UR48, 0x3 ;  /* 0x0000003004041c11 */ /* 0x000fe2000f8e18ff */
[----:B------:R-:W-:Y:S04]  /*5f30*/  UISETP.NE.AND UP0, UPT, UR49, 0x3, UPT ;  /* 0x000000033100788c */ /* 0x000fe8000bf05270 */
[----:B------:R-:W-:Y:S01]  /*5f40*/  @P1 VIADD R4, R4, 0x38 ;  /* 0x0000003804041836 */ /* 0x000fe20000000000 */
[----:B------:R-:W-:Y:S04]  /*5f50*/  USEL UR49, UR49, URZ, UP0 ;  /* 0x000000ff31317287 */ /* 0x000fe80008000000 */
[----:B------:R-:W-:Y:S04]  /*5f60*/  @P1 PRMT R0, R0, 0x654, R4 ;  /* 0x0000065400001816 */ /* 0x000fe80000000004 */
[----:B------:R2:W-:Y:S04]  /*5f70*/  @P1 SYNCS.ARRIVE.TRANS64.RED.A1T0 RZ, [R0+URZ], RZ ;  /* 0x000000ff00ff19a7 */ /* 0x0005e800081004ff */
.L_x_96:
[----:B------:R-:W3:Y:S01]  /*5f80*/  @P1 SYNCS.PHASECHK.TRANS64.TRYWAIT P0, [R2+URZ+0x20], R3 ;  /* 0x00002003020015a7 */ /* 0x000ee200080011ff */
[----:B------:R-:W-:Y:S01]  /*5f90*/  BSSY B1, `(.L_x_97) ;  /* 0x0000017000017945 */ /* 0x000fe20003800000 */
[----:B---3--:R-:W-:Y:S03]  /*5fa0*/  @P1 SEL R85, RZ, 0x1, !P0 ;  /* 0x00000001ff551807 */ /* 0x008fe60004000000 */
[----:B------:R-:W-:Y:S05]  /*5fb0*/  @!P1 BRA `(.L_x_98) ;  /* 0x0000000000509947 */ /* 0x000fea0003800000 */
[----:B------:R-:W-:Y:S01]  /*5fc0*/  ISETP.NE.AND P1, PT, R86, RZ, PT ;  /* 0x000000ff5600720c */ /* 0x000fe20003f25270 */
[----:B------:R-:W-:Y:S01]  /*5fd0*/  BSSY B0, `(.L_x_99) ;  /* 0x000000a000007945 */ /* 0x000fe20003800000 */
[----:B------:R-:W-:Y:S11]  /*5fe0*/  ISETP.NE.AND P0, PT, R85, RZ, PT ;  /* 0x000000ff5500720c */ /* 0x000ff60003f05270 */
[----:B-1----:R-:W-:Y:S05]  /*5ff0*/  @P1 IMAD R4, R84, 0x800, R68 ;  /* 0x0000080054041824 */ /* 0x002fea00078e0244 */
[----:B------:R-:W-:Y:S05]  /*6000*/  @P1 LEA R4, R4, UR48, 0x2 ;  /* 0x0000003004041c11 */ /* 0x000fea000f8e10ff */
[--C-:B--2---:R-:W-:Y:S02]  /*6010*/  @P1 IMAD.IADD R0, R81, 0x1, R4.reuse ;  /* 0x0000000151001824 */ /* 0x104fe400078e0204 */
[----:B------:R-:W-:Y:S01]  /*6020*/  @P1 IMAD.IADD R3, R80, 0x1, R4 ;  /* 0x0000000150031824 */ /* 0x000fe200078e0204 */
[----:B------:R-:W-:Y:S06]  /*6030*/  @P0 BRA `(.L_x_100) ;  /* 0x00000000000c0947 */ /* 0x000fec0003800000 */
[----:B------:R-:W-:Y:S04]  /*6040*/  SHF.L.U32 R83, R83, 0x1f, RZ ;  /* 0x0000001f53537819 */ /* 0x000fe800000006ff */
[----:B------:R-:W1:Y:S02]  /*6050*/  SYNCS.PHASECHK.TRANS64.TRYWAIT P0, [R2+URZ+0x20], R83 ;  /* 0x00002053020075a7 */ /* 0x000e6400080011ff */
[----:B-1----:R-:W-:Y:S05]  /*6060*/  @!P0 BRA `(.L_x_101) ;  /* 0x0000001000c88947 */ /* 0x002fea0003800000 */
.L_x_100:
[----:B------:R-:W-:Y:S05]  /*6070*/  BSYNC B0 ;  /* 0x0000000000007941 */ /* 0x000fea0003800000 */
.L_x_99:
[----:B------:R-:W-:Y:S11]  /*6080*/  ISETP.NE.AND P0, PT, R86, RZ, PT ;  /* 0x000000ff5600720c */ /* 0x000ff60003f05270 */
[----:B------:R-:W-:Y:S02]  /*6090*/  @!UPT UIADD3 URZ, UPT, UPT, URZ, URZ, URZ ;  /* 0x000000fffffff290 */ /* 0x000fe4000fffe0ff */
[----:B-1----:R-:W-:Y:S01]  /*60a0*/  @P0 IADD3 R2, PT, PT, R80, R0, RZ ;  /* 0x0000000050020210 */ /* 0x002fe20007ffe0ff */
[----:B------:R-:W-:Y:S05]  /*60b0*/  @P0 WARPSYNC.ALL ;  /* 0x0000000000000948 */ /* 0x000fea0003800000 */
[----:B------:R3:W4:Y:S04]  /*60c0*/  @P0 LDSM.16.M88.4 R40, [R4+0x400] ;  /* 0x000400000428083b */ /* 0x0007280000000200 */
[----:B------:R3:W1:Y:S04]  /*60d0*/  @P0 LDSM.16.M88.4 R44, [R3+0x400] ;  /* 0x00040000032c083b */ /* 0x0006680000000200 */
[----:B------:R3:W2:Y:S04]  /*60e0*/  @P0 LDSM.16.M88.4 R48, [R0+0x400] ;  /* 0x000400000030083b */ /* 0x0006a80000000200 */
[----:B------:R3:W1:Y:S02]  /*60f0*/  @P0 LDSM.16.M88.4 R52, [R2+0x400] ;  /* 0x000400000234083b */ /* 0x0006640000000200 */
.L_x_98:
[----:B------:R-:W-:Y:S05]  /*6100*/  BSYNC B1 ;  /* 0x0000000000017941 */ /* 0x000fea0003800000 */
.L_x_97:
[----:B-123--:R-:W-:Y:S05]  /*6110*/  VIADD R0, R34, 0x20 ;  /* 0x0000002022007836 */ /* 0x00efea0000000000 */
[----:B------:R-:W-:Y:S04]  /*6120*/  SHF.R.U32.HI R0, RZ, 0x15, R0 ;  /* 0x00000015ff007819 */ /* 0x000fe80000011600 */
[----:B------:R-:W-:Y:S11]  /*6130*/  LOP3.LUT P0, RZ, R0, 0x3, R69, 0x48, !PT ;  /* 0x0000000300ff7812 */ /* 0x000ff60007804845 */
[----:B------:R-:W-:Y:S02]  /*6140*/  @!UPT UIADD3 URZ, UPT, UPT, URZ, URZ, URZ ;  /* 0x000000fffffff290 */ /* 0x000fe4000fffe0ff */
[----:B------:R-:W-:Y:S05]  /*6150*/  @!P0 BRA `(.L_x_102) ;  /* 0x0000000000408947 */ /* 0x000fea0003800000 */
[----:B------:R-:W1:Y:S01]  /*6160*/  LDCU.64 UR8, c[0x4][0x70] ;  /* 0x01000e00ff0877ac */ /* 0x000e620008000a00 */
[----:B------:R-:W-:Y:S01]  /*6170*/  MOV R3, 0x0 ;  /* 0x0000000000037802 */ /* 0x000fe20000000f00 */
[----:B------:R-:W-:Y:S02]  /*6180*/  HFMA2 R12, -RZ, RZ, 0, 5.9604644775390625e-08 ;  /* 0x00000001ff0c7431 */ /* 0x000fe400000001ff */
[----:B------:R-:W-:Y:S02]  /*6190*/  IMAD.MOV.U32 R8, RZ, RZ, 0x192 ;  /* 0x00000192ff087424 */ /* 0x000fe400078e00ff */
[----:B------:R-:W-:Y:S01]  /*61a0*/  IMAD.MOV.U32 R13, RZ, RZ, RZ ;  /* 0x000000ffff0d7224 */ /* 0x000fe200078e00ff */
[----:B------:R-:W2:Y:S01]  /*61b0*/  LDCU.64 UR6, c[0x4][0x78] ;  /* 0x01000f00ff0677ac */ /* 0x000ea20008000a00 */
[----:B------:R-:W3:Y:S01]  /*61c0*/  LDC.64 R2, c[0x4][R3] ;  /* 0x0100000003027b82 */ /* 0x000ee20000000a00 */
[----:B------:R-:W5:Y:S01]  /*61d0*/  LDCU.64 UR4, c[0x4][0x10] ;  /* 0x01000200ff0477ac */ /* 0x000f620008000a00 */
[----:B-1----:R-:W-:Y:S01]  /*61e0*/  MOV R5, UR9 ;  /* 0x0000000900057c02 */ /* 0x002fe20008000f00 */
[----:B------:R-:W-:Y:S01]  /*61f0*/  IMAD.U32 R4, RZ, RZ, UR8 ;  /* 0x00000008ff047e24 */ /* 0x000fe2000f8e00ff */
[----:B--2---:R-:W-:Y:S01]  /*6200*/  MOV R7, UR7 ;  /* 0x0000000700077c02 */ /* 0x004fe20008000f00 */
[----:B------:R-:W-:Y:S01]  /*6210*/  IMAD.U32 R6, RZ, RZ, UR6 ;  /* 0x00000006ff067e24 */ /* 0x000fe2000f8e00ff */
[----:B-----5:R-:W-:Y:S01]  /*6220*/  MOV R11, UR5 ;  /* 0x00000005000b7c02 */ /* 0x020fe20008000f00 */
[----:B------:R-:W-:Y:S02]  /*6230*/  IMAD.U32 R10, RZ, RZ, UR4 ;  /* 0x00000004ff0a7e24 */ /* 0x000fe4000f8e00ff */
[----:B------:R-:W-:Y:S07]  /*6240*/  LEPC R20, `(.L_x_102) ;  /* 0x000000001014794e */ /* 0x000fee0000000000 */
[----:B---34-:R-:W-:Y:S05]  /*6250*/  CALL.ABS.NOINC R2 ;  /* 0x0000000002007343 */ /* 0x018fea0003c00000 */
.L_x_102:
[----:B------:R-:W-:Y:S01]  /*6260*/  ISETP.NE.AND P0, PT, R75, RZ, PT ;  /* 0x000000ff4b00720c */ /* 0x000fe20003f05270 */
[----:B------:R-:W-:Y:S05]  /*6270*/  WARPSYNC.ALL ;  /* 0x0000000000007948 */ /* 0x000fea0003800000 */
[----:B------:R-:W-:Y:S01]  /*6280*/  R2UR UR4, R34 ;  /* 0x00000000220472ca */ /* 0x000fe200000e0000 */
[----:B------:R-:W-:Y:S01]  /*6290*/  BSSY.RECONVERGENT B0, `(.L_x_103) ;  /* 0x0000042000007945 */ /* 0x000fe20003800200 */
[----:B------:R-:W-:Y:S11]  /*62a0*/  R2UR UR5, R82 ;  /* 0x00000000520572ca */ /* 0x000ff600000e0000 */
[----:B------:R-:W1:Y:S01]  /*62b0*/  LDTM.16dp128bit.x8 R4, tmem[UR4+0x20] ;  /* 0x00002004000479ee */ /* 0x000e620008180000 */
[----:B------:R-:W-:Y:S01]  /*62c0*/  NOP ;  /* 0x0000000000007918 */ /* 0x000fe20000000000 */
[----:B------:R-:W-:Y:S04]  /*62d0*/  UIADD3 UR5, UPT, UPT, UR5, 0xa0, URZ ;  /* 0x000000a005057890 */ /* 0x000fe8000fffe0ff */
[----:B------:R-:W-:Y:S09]  /*62e0*/  UPRMT UR5, UR37, 0x654, UR5 ;  /* 0x0000065425057896 */ /* 0x000ff20008000005 */
[----:B-1----:R-:W-:Y:S01]  /*62f0*/  SYNCS.ARRIVE.TRANS64.RED.A1T0 RZ, [UR5], RZ ;  /* 0x000000ffffff79a7 */ /* 0x002fe20008100405 */
[C---:B------:R-:W-:Y:S01]  /*6300*/  FMUL R0, R33.reuse, R4 ;  /* 0x0000000421007220 */ /* 0x040fe20000400000 */
[C---:B------:R-:W-:Y:S01]  /*6310*/  FMUL R2, R33.reuse, R5 ;  /* 0x0000000521027220 */ /* 0x040fe20000400000 */
[C---:B------:R-:W-:Y:S01]  /*6320*/  FMUL R3, R33.reuse, R6 ;  /* 0x0000000621037220 */ /* 0x040fe20000400000 */
[----:B------:R-:W-:Y:S01]  /*6330*/  FMUL R7, R33, R7 ;  /* 0x0000000721077220 */ /* 0x000fe20000400000 */
[----:B----4-:R-:W-:Y:S01]  /*6340*/  FFMA R36, R35, R40, R0 ;  /* 0x0000002823247223 */ /* 0x010fe20000000000 */
[----:B------:R-:W-:Y:S01]  /*6350*/  MOV R0, UR43 ;  /* 0x0000002b00007c02 */ /* 0x000fe20008000f00 */
[----:B------:R-:W-:Y:S01]  /*6360*/  FMUL R4, R33, R8 ;  /* 0x0000000821047220 */ /* 0x000fe20000400000 */
[----:B------:R-:W-:Y:S01]  /*6370*/  FFMA R37, R35, R41, R2 ;  /* 0x0000002923257223 */ /* 0x000fe20000000002 */
[----:B------:R-:W-:Y:S01]  /*6380*/  FMUL R5, R33, R9 ;  /* 0x0000000921057220 */ /* 0x000fe20000400000 */
[----:B------:R-:W-:Y:S01]  /*6390*/  LEA R0, R0, R68, 0xb ;  /* 0x0000004400007211 */ /* 0x000fe200078e58ff */
[----:B------:R-:W-:Y:S01]  /*63a0*/  FFMA R38, R35, R42, R3 ;  /* 0x0000002a23267223 */ /* 0x000fe20000000003 */
[----:B------:R-:W-:Y:S01]  /*63b0*/  FMUL R6, R33, R10 ;  /* 0x0000000a21067220 */ /* 0x000fe20000400000 */
[----:B------:R-:W-:Y:S01]  /*63c0*/  FFMA R39, R35, R43, R7 ;  /* 0x0000002b23277223 */ /* 0x000fe20000000007 */
[----:B------:R-:W-:Y:S01]  /*63d0*/  LEA R0, R0, UR48, 0x2 ;  /* 0x0000003000007c11 */ /* 0x000fe2000f8e10ff */
[----:B------:R-:W-:Y:S01]  /*63e0*/  FMUL R11, R33, R11 ;  /* 0x0000000b210b7220 */ /* 0x000fe20000400000 */
[----:B------:R-:W-:Y:S01]  /*63f0*/  FFMA R4, R35, R44, R4 ;  /* 0x0000002c23047223 */ /* 0x000fe20000000004 */
[----:B------:R-:W-:Y:S01]  /*6400*/  FMUL R8, R33, R12 ;  /* 0x0000000c21087220 */ /* 0x000fe20000400000 */
[----:B------:R-:W-:Y:S01]  /*6410*/  FFMA R5, R35, R45, R5 ;  /* 0x0000002d23057223 */ /* 0x000fe20000000005 */
[----:B------:R1:W-:Y:S01]  /*6420*/  STSM.16.M88.4 [R0+0x400], R36 ;  /* 0x0004002400007844 */ /* 0x0003e20000000200 */
[----:B------:R-:W-:Y:S01]  /*6430*/  FMUL R9, R33, R13 ;  /* 0x0000000d21097220 */ /* 0x000fe20000400000 */
[----:B------:R-:W-:Y:S01]  /*6440*/  FFMA R6, R35, R46, R6 ;  /* 0x0000002e23067223 */ /* 0x000fe20000000006 */
[----:B------:R-:W-:Y:S01]  /*6450*/  FMUL R10, R33, R14 ;  /* 0x0000000e210a7220 */ /* 0x000fe20000400000 */
[----:B------:R-:W-:Y:S01]  /*6460*/  FFMA R7, R35, R47, R11 ;  /* 0x0000002f23077223 */ /* 0x000fe2000000000b */
[C---:B------:R-:W-:Y:S01]  /*6470*/  IADD3 R2, PT, PT, R80.reuse, 0x400, R0 ;  /* 0x0000040050027810 */ /* 0x040fe20007ffe000 */
[----:B------:R-:W-:Y:S01]  /*6480*/  FMUL R15, R33, R15 ;  /* 0x0000000f210f7220 */ /* 0x000fe20000400000 */
[----:B------:R-:W-:Y:S01]  /*6490*/  FFMA R8, R35, R48, R8 ;  /* 0x0000003023087223 */ /* 0x000fe20000000008 */
[----:B------:R-:W-:Y:S01]  /*64a0*/  FMUL R12, R33, R16 ;  /* 0x00000010210c7220 */ /* 0x000fe20000400000 */
[----:B------:R-:W-:Y:S01]  /*64b0*/  FFMA R9, R35, R49, R9 ;  /* 0x0000003123097223 */ /* 0x000fe20000000009 */
[----:B------:R1:W-:Y:S01]  /*64c0*/  STSM.16.M88.4 [R2], R4 ;  /* 0x0000000402007844 */ /* 0x0003e20000000200 */
[----:B------:R-:W-:Y:S01]  /*64d0*/  FMUL R13, R33, R17 ;  /* 0x00000011210d7220 */ /* 0x000fe20000400000 */
[----:B------:R-:W-:Y:S01]  /*64e0*/  FFMA R10, R35, R50, R10 ;  /* 0x00000032230a7223 */ /* 0x000fe2000000000a */
[----:B------:R-:W-:Y:S01]  /*64f0*/  FMUL R14, R33, R18 ;  /* 0x00000012210e7220 */ /* 0x000fe20000400000 */
[----:B------:R-:W-:Y:S01]  /*6500*/  FFMA R11, R35, R51, R15 ;  /* 0x00000033230b7223 */ /* 0x000fe2000000000f */
[----:B------:R-:W-:Y:S01]  /*6510*/  IADD3 R81, PT, PT, R81, 0x400, R0 ;  /* 0x0000040051517810 */ /* 0x000fe20007ffe000 */
[----:B------:R-:W-:Y:S01]  /*6520*/  FMUL R19, R33, R19 ;  /* 0x0000001321137220 */ /* 0x000fe20000400000 */
[C---:B------:R-:W-:Y:S01]  /*6530*/  FFMA R12, R35.reuse, R52, R12 ;  /* 0x00000034230c7223 */ /* 0x040fe2000000000c */
[C---:B------:R-:W-:Y:S01]  /*6540*/  FFMA R13, R35.reuse, R53, R13 ;  /* 0x00000035230d7223 */ /* 0x040fe2000000000d */
[C---:B------:R-:W-:Y:S01]  /*6550*/  FFMA R14, R35.reuse, R54, R14 ;  /* 0x00000036230e7223 */ /* 0x040fe2000000000e */
[----:B------:R1:W-:Y:S01]  /*6560*/  STSM.16.M88.4 [R81], R8 ;  /* 0x0000000851007844 */ /* 0x0003e20000000200 */
[----:B------:R-:W-:Y:S01]  /*6570*/  FFMA R15, R35, R55, R19 ;  /* 0x00000037230f7223 */ /* 0x000fe20000000013 */
[----:B------:R-:W-:Y:S05]  /*6580*/  IADD3 R80, PT, PT, R80, R81, RZ ;  /* 0x0000005150507210 */ /* 0x000fea0007ffe0ff */
        /* <DEDUP_REMOVED lines=11> */
[----:B------:R-:W-:Y:S02]  /*6640*/  UIADD3 UR5, UPT, UPT, UR41, 0x20, URZ ;  /* 0x0000002029057890 */ /* 0x000fe4000fffe0ff */
[----:B------:R-:W-:Y:S02]  /*6650*/  UIADD3 UR4, UPT, UPT, UR10, 0x400, URZ ;  /* 0x000004000a047890 */ /* 0x000fe4000fffe0ff */
[----:B------:R-:W-:Y:S01]  /*6660*/  UIADD3.X UR9, UPT, UPT, URZ, UR55, URZ, UP0, !UPT ;  /* 0x00000037ff097290 */ /* 0x000fe200087fe4ff */
[----:B------:R-:W-:Y:S01]  /*6670*/  UMOV UR6, UR42 ;  /* 0x0000002a00067c82 */ /* 0x000fe20008000000 */
[----:B------:R-:W-:Y:S07]  /*6680*/  UMOV UR7, UR36 ;  /* 0x0000002400077c82 */ /* 0x000fee0008000000 */
[----:B------:R2:W-:Y:S02]  /*6690*/  UTMASTG.3D [UR4], [UR8] ;  /* 0x00000004080073b5 */ /* 0x0005e40008010000 */
[----:B--2---:R0:W-:Y:S02]  /*66a0*/  UTMACMDFLUSH ;  /* 0x00000000000079b7 */ /* 0x0041e40000000000 */
.L_x_104:
[----:B------:R-:W-:Y:S05]  /*66b0*/  BSYNC.RECONVERGENT B0 ;  /* 0x0000000000007941 */ /* 0x000fea0003800200 */
.L_x_103:
[----:B------:R-:W-:Y:S01]  /*66c0*/  UIADD3 UR43, UPT, UPT, UR43, 0x1, URZ ;  /* 0x000000012b2b7890 */ /* 0x000fe2000fffe0ff */
[----:B------:R-:W-:Y:S03]  /*66d0*/  BSSY.RECONVERGENT B0, `(.L_x_105) ;  /* 0x0000008000007945 */ /* 0x000fe60003800200 */
[----:B------:R-:W-:Y:S04]  /*66e0*/  UISETP.NE.AND UP0, UPT, UR43, 0x3, UPT ;  /* 0x000000032b00788c */ /* 0x000fe8000bf05270 */
[----:B------:R-:W-:Y:S02]  /*66f0*/  UISETP.EQ.XOR UP1, UPT, UR40, 0x3, !UP0 ;  /* 0x000000032800788c */ /* 0x000fe4000c722a70 */
[----:B------:R-:W-:Y:S02]  /*6700*/  USEL UR56, UR43, URZ, UP0 ;  /* 0x000000ff2b387287 */ /* 0x000fe40008000000 */
[----:B------:R-:W-:Y:S04]  /*6710*/  USEL UR4, URZ, 0x1, !UP1 ;  /* 0x00000001ff047887 */ /* 0x000fe8000c800000 */
[----:B------:R-:W-:Y:S01]  /*6720*/  ULOP3.LUT UR51, UR51, UR4, URZ, 0x3c, !UPT ;  /* 0x0000000433337292 */ /* 0x000fe2000f8e3cff */
[----:B------:R-:W-:Y:S11]  /*6730*/  @P0 BRA `(.L_x_106) ;  /* 0x0000000000040947 */ /* 0x000ff60003800000 */
[----:B------:R-:W-:Y:S04]  /*6740*/  DEPBAR.LE SB0, 0x1 ;  /* 0x000080400000791a */ /* 0x000fe80000000000 */
.L_x_106:
[----:B------:R-:W-:Y:S05]  /*6750*/  BSYNC.RECONVERGENT B0 ;  /* 0x0000000000007941 */ /* 0x000fea0003800200 */
.L_x_105:
[----:B------:R-:W-:Y:S01]  /*6760*/  BAR.SYNC.DEFER_BLOCKING 0x1, 0x80 ;  /* 0x0042000000007b1d */ /* 0x000fe20000010000 */
[----:B------:R-:W-:Y:S01]  /*6770*/  UISETP.NE.AND UP0, UPT, UR50, -0x2, UPT ;  /* 0xfffffffe3200788c */ /* 0x000fe2000bf05270 */
[----:B------:R-:W-:Y:S08]  /*6780*/  IADD3 R31, PT, PT, R31, 0x1, RZ ;  /* 0x000000011f1f7810 */ /* 0x000ff00007ffe0ff */
[----:B------:R-:W-:Y:S05]  /*6790*/  BRA.U !UP0, `(.L_x_107) ;  /* 0x0000000108287547 */ /* 0x000fea000b800000 */
[----:B------:R-:W-:Y:S01]  /*67a0*/  ISETP.NE.AND P0, PT, R79, RZ, PT ;  /* 0x000000ff4f00720c */ /* 0x000fe20003f05270 */
[----:B-1----:R-:W-:Y:S01]  /*67b0*/  IMAD.U32 R2, RZ, RZ, UR49 ;  /* 0x00000031ff027e24 */ /* 0x002fe2000f8e00ff */
[----:B------:R-:W-:Y:S01]  /*67c0*/  UIADD3 UR49, UPT, UPT, UR49, 0x1, URZ ;  /* 0x0000000131317890 */ /* 0x000fe2000fffe0ff */
[----:B------:R-:W-:Y:S03]  /*67d0*/  IMAD.U32 R0, RZ, RZ, UR37 ;  /* 0x00000025ff007e24 */ /* 0x000fe6000f8e00ff */
[----:B------:R-:W-:Y:S04]  /*67e0*/  UISETP.NE.AND UP0, UPT, UR49, 0x3, UPT ;  /* 0x000000033100788c */ /* 0x000fe8000bf05270 */
[----:B------:R-:W-:Y:S03]  /*67f0*/  USEL UR49, UR49, URZ, UP0 ;  /* 0x000000ff31317287 */ /* 0x000fe60008000000 */
[----:B------:R-:W-:Y:S05]  /*6800*/  @P0 LEA R2, R2, UR48, 0x3 ;  /* 0x0000003002020c11 */ /* 0x000fea000f8e18ff */
[----:B------:R-:W-:Y:S05]  /*6810*/  @P0 VIADD R2, R2, 0x38 ;  /* 0x0000003802020836 */ /* 0x000fea0000000000 */
[----:B------:R-:W-:Y:S04]  /*6820*/  @P0 PRMT R0, R0, 0x654, R2 ;  /* 0x0000065400000816 */ /* 0x000fe80000000002 */
[----:B------:R2:W-:Y:S03]  /*6830*/  @P0 SYNCS.ARRIVE.TRANS64.RED.A1T0 RZ, [R0+URZ], RZ ;  /* 0x000000ff00ff09a7 */ /* 0x0005e600081004ff */
.L_x_107:
[----:B------:R-:W-:Y:S01]  /*6840*/  ISETP.NE.AND P2, PT, R76, RZ, PT ;  /* 0x000000ff4c00720c */ /* 0x000fe20003f45270 */
[----:B------:R-:W-:Y:S01]  /*6850*/  UIADD3 UR50, UPT, UPT, UR50, 0x2, URZ ;  /* 0x0000000232327890 */ /* 0x000fe2000fffe0ff */
[----:B------:R-:W-:Y:S01]  /*6860*/  ISETP.NE.AND P0, PT, R78, 0x2, PT ;  /* 0x000000024e00780c */ /* 0x000fe20003f05270 */
[----:B-1----:R-:W-:Y:S01]  /*6870*/  IMAD.IADD R14, R29, 0x1, R62 ;  /* 0x000000011d0e7824 */ /* 0x002fe200078e023e */
[----:B------:R-:W-:Y:S01]  /*6880*/  ISETP.NE.AND P1, PT, R31, 0x4, PT ;  /* 0x000000041f00780c */ /* 0x000fe20003f25270 */
[----:B------:R-:W-:Y:S01]  /*6890*/  IMAD.IADD R15, R30, 0x1, R63 ;  /* 0x000000011e0f7824 */ /* 0x000fe200078e023f */
[----:B------:R-:W-:Y:S02]  /*68a0*/  SEL R2, RZ, 0x1, P0 ;  /* 0x00000001ff027807 */ /* 0x000fe40000000000 */
[----:B--2---:R-:W-:Y:S02]  /*68b0*/  SEL R0, RZ, 0x1, P1 ;  /* 0x00000001ff007807 */ /* 0x004fe40000800000 */
[----:B------:R-:W-:Y:S02]  /*68c0*/  LOP3.LUT R71, R71, R2, RZ, 0x3c, !PT ;  /* 0x0000000247477212 */ /* 0x000fe400078e3cff */
[----:B------:R-:W-:Y:S02]  /*68d0*/  LOP3.LUT R72, R72, R0, RZ, 0x3c, !PT ;  /* 0x0000000048487212 */ /* 0x000fe400078e3cff */
[----:B------:R-:W-:Y:S02]  /*68e0*/  @P2 R2UR UR36, R70 ;  /* 0x00000000462422ca */ /* 0x000fe400000e0000 */
[----:B------:R-:W-:Y:S02]  /*68f0*/  SEL R78, R78, RZ, P0 ;  /* 0x000000ff4e4e7207 */ /* 0x000fe40000000000 */
[----:B------:R-:W-:Y:S01]  /*6900*/  SEL R31, R31, RZ, P1 ;  /* 0x000000ff1f1f7207 */ /* 0x000fe20000800000 */
[----:B------:R-:W-:Y:S10]  /*6910*/  @P2 BRA `(.L_x_108) ;  /* 0xffffffe000342947 */ /* 0x000ff4000383ffff */
[----:B------:R-:W-:-:S09]  /*6920*/  UISETP.NE.AND UP0, UPT, UR53, URZ, UPT ;  /* 0x000000ff3500728c */ /* 0x000fd2000bf05270 */
[----:B------:R-:W-:Y:S05]  /*6930*/  BRA.U !UP0, `(.L_x_109) ;  /* 0x0000000108487547 */ /* 0x000fea000b800000 */
[----:B------:R-:W1:Y:S02]  /*6940*/  LDCU.64 UR4, c[0x0][0x890] ;  /* 0x00011200ff0477ac */ /* 0x000e640008000a00 */
[----:B-1----:R-:W-:-:S04]  /*6950*/  UISETP.NE.U32.AND UP0, UPT, UR4, URZ, UPT ;  /* 0x000000ff0400728c */ /* 0x002fc8000bf05070 */
[----:B------:R-:W-:-:S09]  /*6960*/  UISETP.NE.AND.EX UP0, UPT, UR5, URZ, UPT, UP0 ;  /* 0x000000ff0500728c */ /* 0x000fd2000bf05300 */
[----:B------:R-:W-:Y:S05]  /*6970*/  BRA.U UP0, `(.L_x_110) ;  /* 0x00000001000c7547 */ /* 0x000fea000b800000 */
[----:B------:R-:W-:-:S13]  /*6980*/  FSETP.NEU.AND P0, PT, R35, RZ, PT ;  /* 0x000000ff2300720b */ /* 0x000fda0003f0d000 */
[----:B------:R-:W-:Y:S05]  /*6990*/  @!P0 EXIT ;  /* 0x000000000000894d */ /* 0x000fea0003800000 */
[----:B------:R-:W-:Y:S05]  /*69a0*/  BRA `(.L_x_109) ;  /* 0x00000000002c7947 */ /* 0x000fea0003800000 */
.L_x_110:
[----:B------:R-:W-:Y:S01]  /*69b0*/  ISETP.NE.AND P0, PT, R77, RZ, PT ;  /* 0x000000ff4d00720c */ /* 0x000fe20003f05270 */
[----:B------:R-:W-:-:S12]  /*69c0*/  BSSY.RECONVERGENT B0, `(.L_x_109) ;  /* 0x0000009000007945 */ /* 0x000fd80003800200 */
[----:B------:R-:W-:Y:S05]  /*69d0*/  @P0 BRA `(.L_x_111) ;  /* 0x0000000000140947 */ /* 0x000fea0003800000 */
[----:B------:R-:W1:Y:S02]  /*69e0*/  LDCU.64 UR4, c[0x0][0x888] ;  /* 0x00011100ff0477ac */ /* 0x000e640008000a00 */
[----:B-1----:R-:W-:-:S04]  /*69f0*/  ISETP.NE.U32.AND P0, PT, RZ, UR4, PT ;  /* 0x00000004ff007c0c */ /* 0x002fc8000bf05070 */
[----:B------:R-:W-:-:S13]  /*6a00*/  ISETP.NE.AND.EX P0, PT, RZ, UR5, PT, P0 ;  /* 0x00000005ff007c0c */ /* 0x000fda000bf05300 */
[----:B------:R-:W-:Y:S05]  /*6a10*/  @!P0 EXIT ;  /* 0x000000000000894d */ /* 0x000fea0003800000 */
[----:B------:R-:W-:Y:S05]  /*6a20*/  BRA `(.L_x_112) ;  /* 0x0000000000087947 */ /* 0x000fea0003800000 */
.L_x_111:
[----:B------:R-:W-:-:S13]  /*6a30*/  FSETP.NEU.AND P0, PT, R35, RZ, PT ;  /* 0x000000ff2300720b */ /* 0x000fda0003f0d000 */
[----:B------:R-:W-:Y:S05]  /*6a40*/  @!P0 EXIT ;  /* 0x000000000000894d */ /* 0x000fea0003800000 */
.L_x_112:
[----:B------:R-:W-:Y:S05]  /*6a50*/  BSYNC.RECONVERGENT B0 ;  /* 0x0000000000007941 */ /* 0x000fea0003800200 */
.L_x_109:
[----:B------:R-:W-:Y:S01]  /*6a60*/  ULEA UR4, UR49, UR48, 0x3 ;  /* 0x0000003031047291 */ /* 0x000fe2000f8e18ff */
[----:B------:R-:W-:-:S04]  /*6a70*/  DEPBAR.LE SB0, 0x0 ;  /* 0x000080000000791a */ /* 0x000fc80000000000 */
[----:B------:R-:W-:-:S04]  /*6a80*/  UIADD3 UR4, UPT, UPT, UR4, 0x38, URZ ;  /* 0x0000003804047890 */ /* 0x000fc8000fffe0ff */
[----:B------:R-:W-:-:S09]  /*6a90*/  UPRMT UR4, UR37, 0x654, UR4 ;  /* 0x0000065425047896 */ /* 0x000fd20008000004 */
[----:B------:R-:W-:Y:S01]  /*6aa0*/  SYNCS.ARRIVE.TRANS64.RED.A1T0 RZ, [UR4], RZ ;  /* 0x000000ffffff79a7 */ /* 0x000fe20008100404 */
[----:B------:R-:W-:Y:S05]  /*6ab0*/  EXIT ;  /* 0x000000000000794d */ /* 0x000fea0003800000 */
.L_x_19:
[----:B--2---:R2:W1:Y:S02]  /*6ac0*/  SYNCS.PHASECHK.TRANS64.TRYWAIT P0, [R2+URZ+0xd0], R3 ;  /* 0x0000d003020075a7 */ /* 0x00446400080011ff */
[----:B-1----:R-:W-:Y:S05]  /*6ad0*/  @!P0 NANOSLEEP.SYNCS 0x989680 ;  /* 0x009896800000895d */ /* 0x002fea0003900000 */
[----:B------:R-:W1:Y:S02]  /*6ae0*/  @!P0 SYNCS.PHASECHK.TRANS64 P0, [R2+URZ+0xd0], R3 ;  /* 0x0000d003020085a7 */ /* 0x000e6400080010ff */
[----:B-1----:R-:W-:Y:S05]  /*6af0*/  @!P0 BRA `(.L_x_19) ;  /* 0xfffffffc00f08947 */ /* 0x002fea000383ffff */
[----:B------:R-:W-:Y:S05]  /*6b00*/  BRA `(.L_x_113) ;  /* 0xffffffa8009c7947 */ /* 0x000fea000383ffff */
.L_x_22:
[----:B-1----:R-:W-:-:S07]  /*6b10*/  MOV R2, UR33 ;  /* 0x0000002100027c02 */ /* 0x002fce0008000f00 */
.L_x_114:
[----:B-1----:R1:W2:Y:S02]  /*6b20*/  SYNCS.PHASECHK.TRANS64.TRYWAIT P0, [R2+URZ+0x10], R4 ;  /* 0x00001004020075a7 */ /* 0x0022a400080011ff */
[----:B--2---:R-:W-:Y:S05]  /*6b30*/  @!P0 NANOSLEEP.SYNCS 0x989680 ;  /* 0x009896800000895d */ /* 0x004fea0003900000 */
[----:B------:R-:W2:Y:S02]  /*6b40*/  @!P0 SYNCS.PHASECHK.TRANS64 P0, [R2+URZ+0x10], R4 ;  /* 0x00001004020085a7 */ /* 0x000ea400080010ff */
[----:B--2---:R-:W-:Y:S05]  /*6b50*/  @!P0 BRA `(.L_x_114) ;  /* 0xfffffffc00f08947 */ /* 0x004fea000383ffff */
[----:B------:R-:W-:Y:S05]  /*6b60*/  BRA `(.L_x_21) ;  /* 0xffffffa800ec7947 */ /* 0x000fea000383ffff */
.L_x_28:
[----:B-1----:R-:W-:-:S07]  /*6b70*/  MOV R2, UR17 ;  /* 0x0000001100027c02 */ /* 0x002fce0008000f00 */
.L_x_115:
[----:B-1----:R1:W2:Y:S02]  /*6b80*/  SYNCS.PHASECHK.TRANS64.TRYWAIT P0, [R2+URZ+0x10], R4 ;  /* 0x00001004020075a7 */ /* 0x0022a400080011ff */
[----:B--2---:R-:W-:Y:S05]  /*6b90*/  @!P0 NANOSLEEP.SYNCS 0x989680 ;  /* 0x009896800000895d */ /* 0x004fea0003900000 */
[----:B------:R-:W2:Y:S02]  /*6ba0*/  @!P0 SYNCS.PHASECHK.TRANS64 P0, [R2+URZ+0x10], R4 ;  /* 0x00001004020085a7 */ /* 0x000ea400080010ff */
[----:B--2---:R-:W-:Y:S05]  /*6bb0*/  @!P0 BRA `(.L_x_115) ;  /* 0xfffffffc00f08947 */ /* 0x004fea000383ffff */
[----:B------:R-:W-:Y:S05]  /*6bc0*/  BRA `(.L_x_27) ;  /* 0xffffffac00907947 */ /* 0x000fea000383ffff */
.L_x_32:
[----:B-1----:R1:W2:Y:S02]  /*6bd0*/  SYNCS.PHASECHK.TRANS64.TRYWAIT P0, [R2+URZ+0x60], R3 ;  /* 0x00006003020075a7 */ /* 0x0022a400080011ff */
[----:B--2---:R-:W-:Y:S05]  /*6be0*/  @!P0 NANOSLEEP.SYNCS 0x989680 ;  /* 0x009896800000895d */ /* 0x004fea0003900000 */
[----:B------:R-:W2:Y:S02]  /*6bf0*/  @!P0 SYNCS.PHASECHK.TRANS64 P0, [R2+URZ+0x60], R3 ;  /* 0x00006003020085a7 */ /* 0x000ea400080010ff */
[----:B--2---:R-:W-:Y:S05]  /*6c00*/  @!P0 BRA `(.L_x_32) ;  /* 0xfffffffc00f08947 */ /* 0x004fea000383ffff */
[----:B------:R-:W-:Y:S05]  /*6c10*/  BRA `(.L_x_116) ;  /* 0xffffffb0001c7947 */ /* 0x000fea000383ffff */
.L_x_36:
[----:B----4-:R-:W-:-:S07]  /*6c20*/  MOV R0, UR4 ;  /* 0x0000000400007c02 */ /* 0x010fce0008000f00 */
.L_x_117:
[----:B-1----:R1:W2:Y:S02]  /*6c30*/  SYNCS.PHASECHK.TRANS64.TRYWAIT P0, [R0+URZ], R2 ;  /* 0x00000002000075a7 */ /* 0x0022a400080011ff */
[----:B--2---:R-:W-:Y:S05]  /*6c40*/  @!P0 NANOSLEEP.SYNCS 0x989680 ;  /* 0x009896800000895d */ /* 0x004fea0003900000 */
[----:B------:R-:W2:Y:S02]  /*6c50*/  @!P0 SYNCS.PHASECHK.TRANS64 P0, [R0+URZ], R2 ;  /* 0x00000002000085a7 */ /* 0x000ea400080010ff */
[----:B--2---:R-:W-:Y:S05]  /*6c60*/  @!P0 BRA `(.L_x_117) ;  /* 0xfffffffc00f08947 */ /* 0x004fea000383ffff */
[----:B------:R-:W-:Y:S05]  /*6c70*/  BRA `(.L_x_118) ;  /* 0xffffffb4008c7947 */ /* 0x000fea000383ffff */
.L_x_39:
[----:B-1----:R1:W2:Y:S02]  /*6c80*/  SYNCS.PHASECHK.TRANS64.TRYWAIT P0, [R0+URZ+0xc0], R4 ;  /* 0x0000c004000075a7 */ /* 0x0022a400080011ff */
[----:B--2---:R-:W-:Y:S05]  /*6c90*/  @!P0 NANOSLEEP.SYNCS 0x989680 ;  /* 0x009896800000895d */ /* 0x004fea0003900000 */
[----:B------:R-:W2:Y:S02]  /*6ca0*/  @!P0 SYNCS.PHASECHK.TRANS64 P0, [R0+URZ+0xc0], R4 ;  /* 0x0000c004000085a7 */ /* 0x000ea400080010ff */
[----:B--2---:R-:W-:Y:S05]  /*6cb0*/  @!P0 BRA `(.L_x_39) ;  /* 0xfffffffc00f08947 */ /* 0x004fea000383ffff */
[----:B------:R-:W-:Y:S05]  /*6cc0*/  BRA `(.L_x_119) ;  /* 0xffffffb400e87947 */ /* 0x000fea000383ffff */
.L_x_40:
[----:B------:R-:W-:-:S07]  /*6cd0*/  MOV R0, UR5 ;  /* 0x0000000500007c02 */ /* 0x000fce0008000f00 */
.L_x_120:
[----:B-1----:R1:W2:Y:S02]  /*6ce0*/  SYNCS.PHASECHK.TRANS64.TRYWAIT P0, [R0+URZ+0x70], R5 ;  /* 0x00007005000075a7 */ /* 0x0022a400080011ff */
[----:B--2---:R-:W-:Y:S05]  /*6cf0*/  @!P0 NANOSLEEP.SYNCS 0x989680 ;  /* 0x009896800000895d */ /* 0x004fea0003900000 */
[----:B------:R-:W2:Y:S02]  /*6d00*/  @!P0 SYNCS.PHASECHK.TRANS64 P0, [R0+URZ+0x70], R5 ;  /* 0x00007005000085a7 */ /* 0x000ea400080010ff */
[----:B--2---:R-:W-:Y:S05]  /*6d10*/  @!P0 BRA `(.L_x_120) ;  /* 0xfffffffc00f08947 */ /* 0x004fea000383ffff */
[----:B------:R-:W-:Y:S05]  /*6d20*/  BRA `(.L_x_121) ;  /* 0xffffffb400f87947 */ /* 0x000fea000383ffff */
.L_x_41:
[----:B-1----:R1:W2:Y:S02]  /*6d30*/  SYNCS.PHASECHK.TRANS64.TRYWAIT P1, [R0+URZ+0x60], R4 ;  /* 0x00006004000075a7 */ /* 0x0022a400080211ff */
[----:B--2---:R-:W-:Y:S05]  /*6d40*/  @!P1 NANOSLEEP.SYNCS 0x989680 ;  /* 0x009896800000995d */ /* 0x004fea0003900000 */
[----:B------:R-:W2:Y:S02]  /*6d50*/  @!P1 SYNCS.PHASECHK.TRANS64 P1, [R0+URZ+0x60], R4 ;  /* 0x00006004000095a7 */ /* 0x000ea400080210ff */
[----:B--2---:R-:W-:Y:S05]  /*6d60*/  @!P1 BRA `(.L_x_41) ;  /* 0xfffffffc00f09947 */ /* 0x004fea000383ffff */
[----:B------:R-:W-:Y:S05]  /*6d70*/  BRA `(.L_x_122) ;  /* 0xffffffb800287947 */ /* 0x000fea000383ffff */
.L_x_44:
[----:B------:R-:W-:-:S07]  /*6d80*/  MOV R0, UR5 ;  /* 0x0000000500007c02 */ /* 0x000fce0008000f00 */
.L_x_123:
[----:B-1----:R1:W2:Y:S02]  /*6d90*/  SYNCS.PHASECHK.TRANS64.TRYWAIT P0, [R0+URZ+0x70], R2 ;  /* 0x00007002000075a7 */ /* 0x0022a400080011ff */
[----:B--2---:R-:W-:Y:S05]  /*6da0*/  @!P0 NANOSLEEP.SYNCS 0x989680 ;  /* 0x009896800000895d */ /* 0x004fea0003900000 */
[----:B------:R-:W2:Y:S02]  /*6db0*/  @!P0 SYNCS.PHASECHK.TRANS64 P0, [R0+URZ+0x70], R2 ;  /* 0x00007002000085a7 */ /* 0x000ea400080010ff */
[----:B--2---:R-:W-:Y:S05]  /*6dc0*/  @!P0 BRA `(.L_x_123) ;  /* 0xfffffffc00f08947 */ /* 0x004fea000383ffff */
[----:B------:R-:W-:Y:S05]  /*6dd0*/  BRA `(.L_x_43) ;  /* 0xffffffb8007c7947 */ /* 0x000fea000383ffff */
.L_x_51:
[----:B-1----:R1:W2:Y:S02]  /*6de0*/  SYNCS.PHASECHK.TRANS64.TRYWAIT P1, [R0+URZ+0x60], R2 ;  /* 0x00006002000075a7 */ /* 0x0022a400080211ff */
[----:B--2---:R-:W-:Y:S05]  /*6df0*/  @!P1 NANOSLEEP.SYNCS 0x989680 ;  /* 0x009896800000995d */ /* 0x004fea0003900000 */
[----:B------:R-:W2:Y:S02]  /*6e00*/  @!P1 SYNCS.PHASECHK.TRANS64 P1, [R0+URZ+0x60], R2 ;  /* 0x00006002000095a7 */ /* 0x000ea400080210ff */
[----:B--2---:R-:W-:Y:S05]  /*6e10*/  @!P1 BRA `(.L_x_51) ;  /* 0xfffffffc00f09947 */ /* 0x004fea000383ffff */
[----:B------:R-:W-:Y:S05]  /*6e20*/  BRA `(.L_x_124) ;  /* 0xffffffbc00ec7947 */ /* 0x000fea000383ffff */
.L_x_52:
[----:B------:R-:W-:-:S07]  /*6e30*/  MOV R2, UR7 ;  /* 0x0000000700027c02 */ /* 0x000fce0008000f00 */
.L_x_125:
[----:B-1----:R1:W2:Y:S02]  /*6e40*/  SYNCS.PHASECHK.TRANS64.TRYWAIT P0, [R2+URZ+0xa0], R0 ;  /* 0x0000a000020075a7 */ /* 0x0022a400080011ff */
[----:B--2---:R-:W-:Y:S05]  /*6e50*/  @!P0 NANOSLEEP.SYNCS 0x989680 ;  /* 0x009896800000895d */ /* 0x004fea0003900000 */
[----:B------:R-:W2:Y:S02]  /*6e60*/  @!P0 SYNCS.PHASECHK.TRANS64 P0, [R2+URZ+0xa0], R0 ;  /* 0x0000a000020085a7 */ /* 0x000ea400080010ff */
[----:B--2---:R-:W-:Y:S05]  /*6e70*/  @!P0 BRA `(.L_x_125) ;  /* 0xfffffffc00f08947 */ /* 0x004fea000383ffff */
[----:B------:R-:W-:Y:S05]  /*6e80*/  BRA `(.L_x_126) ;  /* 0xffffffc0003c7947 */ /* 0x000fea000383ffff */
.L_x_55:
[----:B------:R-:W-:Y:S07]  /*6e90*/  MOV R0, UR6 ;  /* 0x0000000600007c02 */ /* 0x000fee0008000f00 */
.L_x_127:
[----:B-1----:R1:W2:Y:S02]  /*6ea0*/  SYNCS.PHASECHK.TRANS64.TRYWAIT P0, [R0+URZ], R2 ;  /* 0x00000002000075a7 */ /* 0x0022a400080011ff */
[----:B--2---:R-:W-:Y:S05]  /*6eb0*/  @!P0 NANOSLEEP.SYNCS 0x989680 ;  /* 0x009896800000895d */ /* 0x004fea0003900000 */
[----:B------:R-:W2:Y:S02]  /*6ec0*/  @!P0 SYNCS.PHASECHK.TRANS64 P0, [R0+URZ], R2 ;  /* 0x00000002000085a7 */ /* 0x000ea400080010ff */
[----:B--2---:R-:W-:Y:S05]  /*6ed0*/  @!P0 BRA `(.L_x_127) ;  /* 0xfffffffc00f08947 */ /* 0x004fea000383ffff */
[----:B------:R-:W-:Y:S05]  /*6ee0*/  BRA `(.L_x_54) ;  /* 0xffffffc000587947 */ /* 0x000fea000383ffff */
.L_x_58:
[----:B------:R-:W-:-:S07]  /*6ef0*/  MOV R0, UR6 ;  /* 0x0000000600007c02 */ /* 0x000fce0008000f00 */
.L_x_128:
[----:B--2---:R2:W4:Y:S02]  /*6f00*/  SYNCS.PHASECHK.TRANS64.TRYWAIT P0, [R0+URZ], R2 ;  /* 0x00000002000075a7 */ /* 0x00452400080011ff */
[----:B----4-:R-:W-:Y:S05]  /*6f10*/  @!P0 NANOSLEEP.SYNCS 0x989680 ;  /* 0x009896800000895d */ /* 0x010fea0003900000 */
[----:B------:R-:W4:Y:S02]  /*6f20*/  @!P0 SYNCS.PHASECHK.TRANS64 P0, [R0+URZ], R2 ;  /* 0x00000002000085a7 */ /* 0x000f2400080010ff */
[----:B----4-:R-:W-:Y:S05]  /*6f30*/  @!P0 BRA `(.L_x_128) ;  /* 0xfffffffc00f08947 */ /* 0x010fea000383ffff */
[----:B------:R-:W-:Y:S05]  /*6f40*/  BRA `(.L_x_129) ;  /* 0xffffffc400347947 */ /* 0x000fea000383ffff */
.L_x_59:
[----:B------:R-:W-:-:S07]  /*6f50*/  MOV R0, UR6 ;  /* 0x0000000600007c02 */ /* 0x000fce0008000f00 */
.L_x_130:
[----:B-1----:R1:W2:Y:S02]  /*6f60*/  SYNCS.PHASECHK.TRANS64.TRYWAIT P0, [R0+URZ], R3 ;  /* 0x00000003000075a7 */ /* 0x0022a400080011ff */
[----:B--2---:R-:W-:Y:S05]  /*6f70*/  @!P0 NANOSLEEP.SYNCS 0x989680 ;  /* 0x009896800000895d */ /* 0x004fea0003900000 */
[----:B------:R-:W2:Y:S02]  /*6f80*/  @!P0 SYNCS.PHASECHK.TRANS64 P0, [R0+URZ], R3 ;  /* 0x00000003000085a7 */ /* 0x000ea400080010ff */
[----:B--2---:R-:W-:Y:S05]  /*6f90*/  @!P0 BRA `(.L_x_130) ;  /* 0xfffffffc00f08947 */ /* 0x004fea000383ffff */
[----:B------:R-:W-:Y:S05]  /*6fa0*/  BRA `(.L_x_131) ;  /* 0xffffffc400407947 */ /* 0x000fea000383ffff */
.L_x_60:
[----:B------:R-:W-:-:S07]  /*6fb0*/  MOV R0, UR6 ;  /* 0x0000000600007c02 */ /* 0x000fce0008000f00 */
.L_x_132:
[----:B-1----:R1:W2:Y:S02]  /*6fc0*/  SYNCS.PHASECHK.TRANS64.TRYWAIT P0, [R0+URZ], R3 ;  /* 0x00000003000075a7 */ /* 0x0022a400080011ff */
[----:B--2---:R-:W-:Y:S05]  /*6fd0*/  @!P0 NANOSLEEP.SYNCS 0x989680 ;  /* 0x009896800000895d */ /* 0x004fea0003900000 */
[----:B------:R-:W2:Y:S02]  /*6fe0*/  @!P0 SYNCS.PHASECHK.TRANS64 P0, [R0+URZ], R3 ;  /* 0x00000003000085a7 */ /* 0x000ea400080010ff */
[----:B--2---:R-:W-:Y:S05]  /*6ff0*/  @!P0 BRA `(.L_x_132) ;  /* 0xfffffffc00f08947 */ /* 0x004fea000383ffff */
[----:B------:R-:W-:Y:S05]  /*7000*/  BRA `(.L_x_133) ;  /* 0xffffffc4004c7947 */ /* 0x000fea000383ffff */
.L_x_61:
[----:B-1----:R-:W-:-:S07]  /*7010*/  MOV R0, UR7 ;  /* 0x0000000700007c02 */ /* 0x002fce0008000f00 */
.L_x_134:
[----:B-1----:R1:W2:Y:S02]  /*7020*/  SYNCS.PHASECHK.TRANS64.TRYWAIT P0, [R0+URZ], R2 ;  /* 0x00000002000075a7 */ /* 0x0022a400080011ff */
[----:B--2---:R-:W-:Y:S05]  /*7030*/  @!P0 NANOSLEEP.SYNCS 0x989680 ;  /* 0x009896800000895d */ /* 0x004fea0003900000 */
[----:B------:R-:W2:Y:S02]  /*7040*/  @!P0 SYNCS.PHASECHK.TRANS64 P0, [R0+URZ], R2 ;  /* 0x00000002000085a7 */ /* 0x000ea400080010ff */
[----:B--2---:R-:W-:Y:S05]  /*7050*/  @!P0 BRA `(.L_x_134) ;  /* 0xfffffffc00f08947 */ /* 0x004fea000383ffff */
[----:B------:R-:W-:Y:S05]  /*7060*/  BRA `(.L_x_135) ;  /* 0xffffffc400587947 */ /* 0x000fea000383ffff */
.L_x_66:
[----:B--2---:R2:W3:Y:S02]  /*7070*/  SYNCS.PHASECHK.TRANS64.TRYWAIT P0, [R0+URZ+0x60], R2 ;  /* 0x00006002000075a7 */ /* 0x0044e400080011ff */
[----:B---3--:R-:W-:Y:S05]  /*7080*/  @!P0 NANOSLEEP.SYNCS 0x989680 ;  /* 0x009896800000895d */ /* 0x008fea0003900000 */
[----:B------:R-:W3:Y:S02]  /*7090*/  @!P0 SYNCS.PHASECHK.TRANS64 P0, [R0+URZ+0x60], R2 ;  /* 0x00006002000085a7 */ /* 0x000ee400080010ff */
[----:B---3--:R-:W-:Y:S05]  /*70a0*/  @!P0 BRA `(.L_x_66) ;  /* 0xfffffffc00f08947 */ /* 0x008fea000383ffff */
[----:B------:R-:W-:Y:S05]  /*70b0*/  BRA `(.L_x_136) ;  /* 0xffffffc800507947 */ /* 0x000fea000383ffff */
.L_x_69:
[----:B------:R-:W-:Y:S07]  /*70c0*/  MOV R0, UR7 ;  /* 0x0000000700007c02 */ /* 0x000fee0008000f00 */
.L_x_137:
[----:B--2---:R2:W3:Y:S02]  /*70d0*/  SYNCS.PHASECHK.TRANS64.TRYWAIT P0, [R0+URZ+0x58], R2 ;  /* 0x00005802000075a7 */ /* 0x0044e400080011ff */
[----:B---3--:R-:W-:Y:S05]  /*70e0*/  @!P0 NANOSLEEP.SYNCS 0x989680 ;  /* 0x009896800000895d */ /* 0x008fea0003900000 */
[----:B------:R-:W3:Y:S02]  /*70f0*/  @!P0 SYNCS.PHASECHK.TRANS64 P0, [R0+URZ+0x58], R2 ;  /* 0x00005802000085a7 */ /* 0x000ee400080010ff */
[----:B---3--:R-:W-:Y:S05]  /*7100*/  @!P0 BRA `(.L_x_137) ;  /* 0xfffffffc00f08947 */ /* 0x008fea000383ffff */
[----:B------:R-:W-:Y:S05]  /*7110*/  BRA `(.L_x_68) ;  /* 0xffffffcc00307947 */ /* 0x000fea000383ffff */
.L_x_72:
[----:B------:R-:W-:Y:S07]  /*7120*/  MOV R0, UR15 ;  /* 0x0000000f00007c02 */ /* 0x000fee0008000f00 */
.L_x_138:
[----:B-1----:R1:W2:Y:S02]  /*7130*/  SYNCS.PHASECHK.TRANS64.TRYWAIT P0, [R0+URZ+0x38], R9 ;  /* 0x00003809000075a7 */ /* 0x0022a400080011ff */
[----:B--2---:R-:W-:Y:S05]  /*7140*/  @!P0 NANOSLEEP.SYNCS 0x989680 ;  /* 0x009896800000895d */ /* 0x004fea0003900000 */
[----:B------:R-:W2:Y:S02]  /*7150*/  @!P0 SYNCS.PHASECHK.TRANS64 P0, [R0+URZ+0x38], R9 ;  /* 0x00003809000085a7 */ /* 0x000ea400080010ff */
[----:B--2---:R-:W-:Y:S05]  /*7160*/  @!P0 BRA `(.L_x_138) ;  /* 0xfffffffc00f08947 */ /* 0x004fea000383ffff */
[----:B------:R-:W-:Y:S05]  /*7170*/  BRA `(.L_x_139) ;  /* 0xffffffcc00a87947 */ /* 0x000fea000383ffff */
.L_x_73:
[----:B------:R-:W-:Y:S07]  /*7180*/  MOV R0, UR13 ;  /* 0x0000000d00007c02 */ /* 0x000fee0008000f00 */
.L_x_140:
[----:B-1----:R1:W2:Y:S02]  /*7190*/  SYNCS.PHASECHK.TRANS64.TRYWAIT P0, [R0+URZ+0x38], R14 ;  /* 0x0000380e000075a7 */ /* 0x0022a400080011ff */
[----:B--2---:R-:W-:Y:S05]  /*71a0*/  @!P0 NANOSLEEP.SYNCS 0x989680 ;  /* 0x009896800000895d */ /* 0x004fea0003900000 */
[----:B------:R-:W2:Y:S02]  /*71b0*/  @!P0 SYNCS.PHASECHK.TRANS64 P0, [R0+URZ+0x38], R14 ;  /* 0x0000380e000085a7 */ /* 0x000ea400080010ff */
[----:B--2---:R-:W-:Y:S05]  /*71c0*/  @!P0 BRA `(.L_x_140) ;  /* 0xfffffffc00f08947 */ /* 0x004fea000383ffff */
[----:B------:R-:W-:Y:S05]  /*71d0*/  BRA `(.L_x_141) ;  /* 0xffffffd000487947 */ /* 0x000fea000383ffff */
.L_x_75:
[----:B------:R-:W-:-:S07]  /*71e0*/  MOV R0, UR4 ;  /* 0x0000000400007c02 */ /* 0x000fce0008000f00 */
.L_x_142:
[----:B-1----:R1:W3:Y:S02]  /*71f0*/  SYNCS.PHASECHK.TRANS64.TRYWAIT P0, [R0+URZ], R2 ;  /* 0x00000002000075a7 */ /* 0x0022e400080011ff */
[----:B---3--:R-:W-:Y:S05]  /*7200*/  @!P0 NANOSLEEP.SYNCS 0x989680 ;  /* 0x009896800000895d */ /* 0x008fea0003900000 */
[----:B------:R-:W3:Y:S02]  /*7210*/  @!P0 SYNCS.PHASECHK.TRANS64 P0, [R0+URZ], R2 ;  /* 0x00000002000085a7 */ /* 0x000ee400080010ff */
[----:B---3--:R-:W-:Y:S05]  /*7220*/  @!P0 BRA `(.L_x_142) ;  /* 0xfffffffc00f08947 */ /* 0x008fea000383ffff */
[----:B------:R-:W-:Y:S05]  /*7230*/  BRA `(.L_x_143) ;  /* 0xffffffd000d47947 */ /* 0x000fea000383ffff */
.L_x_76:
[----:B------:R-:W-:-:S07]  /*7240*/  MOV R0, UR4 ;  /* 0x0000000400007c02 */ /* 0x000fce0008000f00 */
.L_x_144:
[----:B-1----:R1:W3:Y:S02]  /*7250*/  SYNCS.PHASECHK.TRANS64.TRYWAIT P0, [R0+URZ], R2 ;  /* 0x00000002000075a7 */ /* 0x0022e400080011ff */
[----:B---3--:R-:W-:Y:S05]  /*7260*/  @!P0 NANOSLEEP.SYNCS 0x989680 ;  /* 0x009896800000895d */ /* 0x008fea0003900000 */
[----:B------:R-:W3:Y:S02]  /*7270*/  @!P0 SYNCS.PHASECHK.TRANS64 P0, [R0+URZ], R2 ;  /* 0x00000002000085a7 */ /* 0x000ee400080010ff */
[----:B---3--:R-:W-:Y:S05]  /*7280*/  @!P0 BRA `(.L_x_144) ;  /* 0xfffffffc00f08947 */ /* 0x008fea000383ffff */
[----:B------:R-:W-:Y:S05]  /*7290*/  BRA `(.L_x_145) ;  /* 0xffffffd000e07947 */ /* 0x000fea000383ffff */
.L_x_78:
[----:B--2---:R2:W4:Y:S02]  /*72a0*/  SYNCS.PHASECHK.TRANS64.TRYWAIT P0, [R0+URZ+0x60], R2 ;  /* 0x00006002000075a7 */ /* 0x00452400080011ff */
[----:B----4-:R-:W-:Y:S05]  /*72b0*/  @!P0 NANOSLEEP.SYNCS 0x989680 ;  /* 0x009896800000895d */ /* 0x010fea0003900000 */
[----:B------:R-:W4:Y:S02]  /*72c0*/  @!P0 SYNCS.PHASECHK.TRANS64 P0, [R0+URZ+0x60], R2 ;  /* 0x00006002000085a7 */ /* 0x000f2400080010ff */
[----:B----4-:R-:W-:Y:S05]  /*72d0*/  @!P0 BRA `(.L_x_78) ;  /* 0xfffffffc00f08947 */ /* 0x010fea000383ffff */
[----:B------:R-:W-:Y:S05]  /*72e0*/  BRA `(.L_x_146) ;  /* 0xffffffd400d47947 */ /* 0x000fea000383ffff */
.L_x_88:
[----:B-1----:R1:W3:Y:S02]  /*72f0*/  SYNCS.PHASECHK.TRANS64.TRYWAIT P1, [R2+URZ+0x20], R0 ;  /* 0x00002000020075a7 */ /* 0x0022e400080211ff */
[----:B---3--:R-:W-:Y:S05]  /*7300*/  @!P1 NANOSLEEP.SYNCS 0x989680 ;  /* 0x009896800000995d */ /* 0x008fea0003900000 */
[----:B------:R-:W3:Y:S02]  /*7310*/  @!P1 SYNCS.PHASECHK.TRANS64 P1, [R2+URZ+0x20], R0 ;  /* 0x00002000020095a7 */ /* 0x000ee400080210ff */
[----:B---3--:R-:W-:Y:S05]  /*7320*/  @!P1 BRA `(.L_x_88) ;  /* 0xfffffffc00f09947 */ /* 0x008fea000383ffff */
[----:B------:R-:W-:Y:S05]  /*7330*/  BRA `(.L_x_87) ;  /* 0xffffffe000e47947 */ /* 0x000fea000383ffff */
.L_x_90:
[----:B--2---:R2:W3:Y:S02]  /*7340*/  SYNCS.PHASECHK.TRANS64.TRYWAIT P0, [R82+URZ+0x80], R3 ;  /* 0x00008003520075a7 */ /* 0x0044e400080011ff */
[----:B---3--:R-:W-:Y:S05]  /*7350*/  @!P0 NANOSLEEP.SYNCS 0x989680 ;  /* 0x009896800000895d */ /* 0x008fea0003900000 */
[----:B------:R-:W3:Y:S02]  /*7360*/  @!P0 SYNCS.PHASECHK.TRANS64 P0, [R82+URZ+0x80], R3 ;  /* 0x00008003520085a7 */ /* 0x000ee400080010ff */
[----:B---3--:R-:W-:Y:S05]  /*7370*/  @!P0 BRA `(.L_x_90) ;  /* 0xfffffffc00f08947 */ /* 0x008fea000383ffff */
[----:B------:R-:W-:Y:S05]  /*7380*/  BRA `(.L_x_89) ;  /* 0xffffffe4005c7947 */ /* 0x000fea000383ffff */
.L_x_101:
[----:B-1----:R1:W2:Y:S02]  /*7390*/  SYNCS.PHASECHK.TRANS64.TRYWAIT P0, [R2+URZ+0x20], R83 ;  /* 0x00002053020075a7 */ /* 0x0022a400080011ff */
[----:B--2---:R-:W-:Y:S05]  /*73a0*/  @!P0 NANOSLEEP.SYNCS 0x989680 ;  /* 0x009896800000895d */ /* 0x004fea0003900000 */
[----:B------:R-:W2:Y:S02]  /*73b0*/  @!P0 SYNCS.PHASECHK.TRANS64 P0, [R2+URZ+0x20], R83 ;  /* 0x00002053020085a7 */ /* 0x000ea400080010ff */
[----:B--2---:R-:W-:Y:S05]  /*73c0*/  @!P0 BRA `(.L_x_101) ;  /* 0xfffffffc00f08947 */ /* 0x004fea000383ffff */
[----:B------:R-:W-:Y:S05]  /*73d0*/  BRA `(.L_x_100) ;  /* 0xffffffec00247947 */ /* 0x000fea000383ffff */
        .weak           $__internal_0_$__cuda_sm10x_tcgen05_guardrail_trap_col_being_dealloced_not_returned_by_alloc
        .type           $__internal_0_$__cuda_sm10x_tcgen05_guardrail_trap_col_being_dealloced_not_returned_by_alloc,@function
        .size           $__internal_0_$__cuda_sm10x_tcgen05_guardrail_trap_col_being_dealloced_not_returned_by_alloc,($__internal_1_$__cuda_sm10x_tcgen05_guardrail_trap_phase_invalid_during_alloc - $__internal_0_$__cuda_sm10x_tcgen05_guardrail_trap_col_being_dealloced_not_returned_by_alloc)
$__internal_0_$__cuda_sm10x_tcgen05_guardrail_trap_col_being_dealloced_not_returned_by_alloc:
[----:B------:R-:W-:Y:S05]  /*73e0*/  BPT.TRAP 0x1 ;  /* 0x000000040000795c */ /* 0x000fea0000300000 */
[----:B------:R-:W-:-:S04]  /*73f0*/  HFMA2 R3, -RZ, RZ, 0, 0 ;  /* 0x00000000ff037431 */ /* 0x000fc800000001ff */
[----:B------:R-:W-:Y:S05]  /*7400*/  RET.REL.NODEC R2 `(_ZN7cutlass13device_kernelINS_4gemm6kernel13GemmUniversalIN4cute5tupleIJiiiiEEENS1_10collective13CollectiveMmaINS1_35MainloopSm100TmaUmmaWarpSpecializedILi2ELi2ELi4ENS5_IJNS4_1CILi1EEESB_SB_EEEEENS5_IJNSA_ILi64EEESE_NSA_ILi32EEEEEEfNS5_IJlSB_lEEEfSH_NS4_8TiledMMAINS4_8MMA_AtomIJNS4_17SM100_MMA_TF32_SSINS_10tfloat32_tESL_fLi64ELi64ELNS4_4UMMA5MajorE0ELSN_0ELNSM_7ScaleInE0ELSO_0EEEEEENS4_6LayoutISC_NS5_IJNSA_ILi0EEESS_SS_EEEEENS5_IJNS4_10UnderscoreESV_SV_EEEEENS4_13SM90_TMA_LOADENS4_14ComposedLayoutINS4_7SwizzleILi3ELi4ELi3EEENS4_18smem_ptr_flag_bitsILi32EEENSR_INS5_IJNSA_ILi8EEESF_EEENS5_IJSF_SB_EEEEEEEvNS4_8identityESY_S18_vS19_EENS_8epilogue10collective18CollectiveEpilogueINS1B_23Sm100TmaWarpSpecializedILi3ELi2ELi16ELb1ELb0EEEJSG_NS5_IJNSR_ISE_SB_EENSR_ISF_SB_EEEEEfSH_fSH_NS1B_6fusion15FusionCallbacksIS1F_NS1J_17LinearCombinationIffffLNS_15FloatRoundStyleE2EEESG_S1I_JEEENS4_5SM1004TMEM4LOAD26SM100_TMEM_LOAD_16dp128b8xESY_S18_NS4_17SM75_U32x4_LDSM_NENS4_14SM90_TMA_STOREES18_NS4_17SM90_U32x4_STSM_NENS4_39AutoVectorizingCopyWithAssumedAlignmentILi128EEEEEEvvEEEEvNT_6ParamsE) ;  /* 0xffffff8802fc7950 */ /* 0x000fea0003c3ffff */
        .weak           $__internal_1_$__cuda_sm10x_tcgen05_guardrail_trap_phase_invalid_during_alloc
        .type           $__internal_1_$__cuda_sm10x_tcgen05_guardrail_trap_phase_invalid_during_alloc,@function
        .size           $__internal_1_$__cuda_sm10x_tcgen05_guardrail_trap_phase_invalid_during_alloc,($__internal_2_$__cuda_sm10x_tcgen05_guardrail_trap_unallocated_columns_being_dealloced - $__internal_1_$__cuda_sm10x_tcgen05_guardrail_trap_phase_invalid_during_alloc)
$__internal_1_$__cuda_sm10x_tcgen05_guardrail_trap_phase_invalid_during_alloc:
[----:B------:R-:W-:Y:S05]  /*7410*/  BPT.TRAP 0x1 ;  /* 0x000000040000795c */ /* 0x000fea0000300000 */
[----:B------:R-:W-:-:S04]  /*7420*/  MOV R3, 0x0 ;  /* 0x0000000000037802 */ /* 0x000fc80000000f00 */
[----:B------:R-:W-:Y:S05]  /*7430*/  RET.REL.NODEC R2 `(_ZN7cutlass13device_kernelINS_4gemm6kernel13GemmUniversalIN4cute5tupleIJiiiiEEENS1_10collective13CollectiveMmaINS1_35MainloopSm100TmaUmmaWarpSpecializedILi2ELi2ELi4ENS5_IJNS4_1CILi1EEESB_SB_EEEEENS5_IJNSA_ILi64EEESE_NSA_ILi32EEEEEEfNS5_IJlSB_lEEEfSH_NS4_8TiledMMAINS4_8MMA_AtomIJNS4_17SM100_MMA_TF32_SSINS_10tfloat32_tESL_fLi64ELi64ELNS4_4UMMA5MajorE0ELSN_0ELNSM_7ScaleInE0ELSO_0EEEEEENS4_6LayoutISC_NS5_IJNSA_ILi0EEESS_SS_EEEEENS5_IJNS4_10UnderscoreESV_SV_EEEEENS4_13SM90_TMA_LOADENS4_14ComposedLayoutINS4_7SwizzleILi3ELi4ELi3EEENS4_18smem_ptr_flag_bitsILi32EEENSR_INS5_IJNSA_ILi8EEESF_EEENS5_IJSF_SB_EEEEEEEvNS4_8identityESY_S18_vS19_EENS_8epilogue10collective18CollectiveEpilogueINS1B_23Sm100TmaWarpSpecializedILi3ELi2ELi16ELb1ELb0EEEJSG_NS5_IJNSR_ISE_SB_EENSR_ISF_SB_EEEEEfSH_fSH_NS1B_6fusion15FusionCallbacksIS1F_NS1J_17LinearCombinationIffffLNS_15FloatRoundStyleE2EEESG_S1I_JEEENS4_5SM1004TMEM4LOAD26SM100_TMEM_LOAD_16dp128b8xESY_S18_NS4_17SM75_U32x4_LDSM_NENS4_14SM90_TMA_STOREES18_NS4_17SM90_U32x4_STSM_NENS4_39AutoVectorizingCopyWithAssumedAlignmentILi128EEEEEEvvEEEEvNT_6ParamsE) ;  /* 0xffffff8802f07950 */ /* 0x000fea0003c3ffff */
        .weak           $__internal_2_$__cuda_sm10x_tcgen05_guardrail_trap_unallocated_columns_being_dealloced
        .type           $__internal_2_$__cuda_sm10x_tcgen05_guardrail_trap_unallocated_columns_being_dealloced,@function
        .size           $__internal_2_$__cuda_sm10x_tcgen05_guardrail_trap_unallocated_columns_being_dealloced,(.L_x_148 - $__internal_2_$__cuda_sm10x_tcgen05_guardrail_trap_unallocated_columns_being_dealloced)
$__internal_2_$__cuda_sm10x_tcgen05_guardrail_trap_unallocated_columns_being_dealloced:
[----:B------:R-:W-:Y:S05]  /*7440*/  BPT.TRAP 0x1 ;  /* 0x000000040000795c */ /* 0x000fea0000300000 */
[----:B------:R-:W-:-:S04]  /*7450*/  HFMA2 R3, -RZ, RZ, 0, 0 ;  /* 0x00000000ff037431 */ /* 0x000fc800000001ff */
[----:B------:R-:W-:Y:S05]  /*7460*/  RET.REL.NODEC R2 `(_ZN7cutlass13device_kernelINS_4gemm6kernel13GemmUniversalIN4cute5tupleIJiiiiEEENS1_10collective13CollectiveMmaINS1_35MainloopSm100TmaUmmaWarpSpecializedILi2ELi2ELi4ENS5_IJNS4_1CILi1EEESB_SB_EEEEENS5_IJNSA_ILi64EEESE_NSA_ILi32EEEEEEfNS5_IJlSB_lEEEfSH_NS4_8TiledMMAINS4_8MMA_AtomIJNS4_17SM100_MMA_TF32_SSINS_10tfloat32_tESL_fLi64ELi64ELNS4_4UMMA5MajorE0ELSN_0ELNSM_7ScaleInE0ELSO_0EEEEEENS4_6LayoutISC_NS5_IJNSA_ILi0EEESS_SS_EEEEENS5_IJNS4_10UnderscoreESV_SV_EEEEENS4_13SM90_TMA_LOADENS4_14ComposedLayoutINS4_7SwizzleILi3ELi4ELi3EEENS4_18smem_ptr_flag_bitsILi32EEENSR_INS5_IJNSA_ILi8EEESF_EEENS5_IJSF_SB_EEEEEEEvNS4_8identityESY_S18_vS19_EENS_8epilogue10collective18CollectiveEpilogueINS1B_23Sm100TmaWarpSpecializedILi3ELi2ELi16ELb1ELb0EEEJSG_NS5_IJNSR_ISE_SB_EENSR_ISF_SB_EEEEEfSH_fSH_NS1B_6fusion15FusionCallbacksIS1F_NS1J_17LinearCombinationIffffLNS_15FloatRoundStyleE2EEESG_S1I_JEEENS4_5SM1004TMEM4LOAD26SM100_TMEM_LOAD_16dp128b8xESY_S18_NS4_17SM75_U32x4_LDSM_NENS4_14SM90_TMA_STOREES18_NS4_17SM90_U32x4_STSM_NENS4_39AutoVectorizingCopyWithAssumedAlignmentILi128EEEEEEvvEEEEvNT_6ParamsE) ;  /* 0xffffff8802e47950 */ /* 0x000fea0003c3ffff */
.L_x_147:
[----:B------:R-:W-:-:S00]  /*7470*/  BRA `(.L_x_147) ;  /* 0xfffffffc00fc7947 */ /* 0x000fc0000383ffff */
[----:B------:R-:W-:-:S00]  /*7480*/  NOP ;  /* 0x0000000000007918 */ /* 0x000fc00000000000 */
[----:B------:R-:W-:-:S00]  /*7490*/  NOP ;  /* 0x0000000000007918 */ /* 0x000fc00000000000 */
[----:B------:R-:W-:-:S00]  /*74a0*/  NOP ;  /* 0x0000000000007918 */ /* 0x000fc00000000000 */
[----:B------:R-:W-:-:S00]  /*74b0*/  NOP ;  /* 0x0000000000007918 */ /* 0x000fc00000000000 */
[----:B------:R-:W-:-:S00]  /*74c0*/  NOP ;  /* 0x0000000000007918 */ /* 0x000fc00000000000 */
[----:B------:R-:W-:-:S00]  /*74d0*/  NOP ;  /* 0x0000000000007918 */ /* 0x000fc00000000000 */
[----:B------:R-:W-:-:S00]  /*74e0*/  NOP ;  /* 0x0000000000007918 */ /* 0x000fc00000000000 */
[----:B------:R-:W-:-:S00]  /*74f0*/  NOP ;  /* 0x0000000000007918 */ /* 0x000fc00000000000 */
.L_x_148:


//--------------------- .nv.global.init           --------------------------
	.section	.nv.global.init,"aw",@progbits
.nv.global.init:
	.type		$str$27,@object
	.size		$str$27,($str$28 - $str$27)
$str$27:
        /*0000*/ 	.byte	0x28, 0x61, 0x64, 0x64, 0x72, 0x65, 0x73, 0x73, 0x20, 0x26, 0x20, 0x6d, 0x61, 0x73, 0x6b, 0x29
        /*0010*/ 	.byte	0x20, 0x3d, 0x3d, 0x20, 0x30, 0x00
	.type		$str$28,@object
	.size		$str$28,($str$26 - $str$28)
$str$28:
        /*0016*/ 	.byte	0x2f, 0x74, 0x6d, 0x70, 0x2f, 0x63, 0x75, 0x74, 0x6c, 0x61, 0x73, 0x73, 0x5f, 0x73, 0x77, 0x65
        /*0026*/ 	.byte	0x65, 0x70, 0x5f, 0x73, 0x72, 0x63, 0x2f, 0x69, 0x6e, 0x63, 0x6c, 0x75, 0x64, 0x65, 0x2f, 0x63
        /*0036*/ 	.byte	0x75, 0x74, 0x65, 0x2f, 0x70, 0x6f, 0x69, 0x6e, 0x74, 0x65, 0x72, 0x5f, 0x66, 0x6c, 0x61, 0x67
        /*0046*/ 	.byte	0x67, 0x65, 0x64, 0x2e, 0x68, 0x70, 0x70, 0x00
	.type		$str$26,@object
	.size		$str$26,($str$25 - $str$26)
$str$26:
        /*004e*/ 	.byte	0x2f, 0x74, 0x6d, 0x70, 0x2f, 0x63, 0x75, 0x74, 0x6c, 0x61, 0x73, 0x73, 0x5f, 0x73, 0x77, 0x65
        /*005e*/ 	.byte	0x65, 0x70, 0x5f, 0x73, 0x72, 0x63, 0x2f, 0x69, 0x6e, 0x63, 0x6c, 0x75, 0x64, 0x65, 0x2f, 0x63
        /*006e*/ 	.byte	0x75, 0x74, 0x65, 0x2f, 0x61, 0x74, 0x6f, 0x6d, 0x2f, 0x63, 0x6f, 0x70, 0x79, 0x5f, 0x74, 0x72
        /*007e*/ 	.byte	0x61, 0x69, 0x74, 0x73, 0x5f, 0x73, 0x6d, 0x31, 0x30, 0x30, 0x2e, 0x68, 0x70, 0x70, 0x00
	.type		$str$25,@object
	.size		$str$25,(__unnamed_1 - $str$25)
$str$25:
        /*008d*/ 	.byte	0x28, 0x28, 0x75, 0x69, 0x6e, 0x74, 0x33, 0x32, 0x5f, 0x74, 0x28, 0x74, 0x68, 0x72, 0x65, 0x61
        /*009d*/ 	.byte	0x64, 0x49, 0x64, 0x78, 0x2e, 0x78, 0x29, 0x20, 0x2f, 0x20, 0x33, 0x32, 0x29, 0x20, 0x25, 0x20
        /*00ad*/ 	.byte	0x34, 0x29, 0x20, 0x3d, 0x3d, 0x20, 0x28, 0x28, 0x28, 0x74, 0x6d, 0x65, 0x6d, 0x5f, 0x61, 0x64
        /*00bd*/ 	.byte	0x64, 0x72, 0x20, 0x3e, 0x3e, 0x20, 0x31, 0x36, 0x29, 0x20, 0x2f, 0x20, 0x33, 0x32, 0x29, 0x20
        /*00cd*/ 	.byte	0x25, 0x20, 0x34, 0x29, 0x00
	.type		__unnamed_1,@object
	.size		__unnamed_1,(__unnamed_2 - __unnamed_1)
__unnamed_1:
        /*00d2*/ 	.byte	0x61, 0x75, 0x74, 0x6f, 0x20, 0x63, 0x75, 0x74, 0x65, 0x3a, 0x3a, 0x61, 0x73, 0x5f, 0x70, 0x6f
        /* <DEDUP_REMOVED lines=23> */
        /*0252*/ 	.byte	0x3c, 0x32, 0x30, 0x34, 0x38, 0x3e, 0x3e, 0x3e, 0x3e, 0x5d, 0x00
	.type		__unnamed_2,@object
	.size		__unnamed_2,(.L_2 - __unnamed_2)
__unnamed_2:
        /* <DEDUP_REMOVED lines=45> */
        /*052d*/ 	.byte	0x3e, 0x3e, 0x3e, 0x5d, 0x00
.L_2:


//--------------------- .nv.shared._ZN7cutlass13device_kernelINS_4gemm6kernel13GemmUniversalIN4cute5tupleIJiiiiEEENS1_10collective13CollectiveMmaINS1_35MainloopSm100TmaUmmaWarpSpecializedILi2ELi2ELi4ENS5_IJNS4_1CILi1EEESB_SB_EEEEENS5_IJNSA_ILi64EEESE_NSA_ILi32EEEEEEfNS5_IJlSB_lEEEfSH_NS4_8TiledMMAINS4_8MMA_AtomIJNS4_17SM100_MMA_TF32_SSINS_10tfloat32_tESL_fLi64ELi64ELNS4_4UMMA5MajorE0ELSN_0ELNSM_7ScaleInE0ELSO_0EEEEEENS4_6LayoutISC_NS5_IJNSA_ILi0EEESS_SS_EEEEENS5_IJNS4_10UnderscoreESV_SV_EEEEENS4_13SM90_TMA_LOADENS4_14ComposedLayoutINS4_7SwizzleILi3ELi4ELi3EEENS4_18smem_ptr_flag_bitsILi32EEENSR_INS5_IJNSA_ILi8EEESF_EEENS5_IJSF_SB_EEEEEEEvNS4_8identityESY_S18_vS19_EENS_8epilogue10collective18CollectiveEpilogueINS1B_23Sm100TmaWarpSpecializedILi3ELi2ELi16ELb1ELb0EEEJSG_NS5_IJNSR_ISE_SB_EENSR_ISF_SB_EEEEEfSH_fSH_NS1B_6fusion15FusionCallbacksIS1F_NS1J_17LinearCombinationIffffLNS_15FloatRoundStyleE2EEESG_S1I_JEEENS4_5SM1004TMEM4LOAD26SM100_TMEM_LOAD_16dp128b8xESY_S18_NS4_17SM75_U32x4_LDSM_NENS4_14SM90_TMA_STOREES18_NS4_17SM90_U32x4_STSM_NENS4_39AutoVectorizingCopyWithAssumedAlignmentILi128EEEEEEvvEEEEvNT_6ParamsE --------------------------
	.section	.nv.shared._ZN7cutlass13device_kernelINS_4gemm6kernel13GemmUniversalIN4cute5tupleIJiiiiEEENS1_10collective13CollectiveMmaINS1_35MainloopSm100TmaUmmaWarpSpecializedILi2ELi2ELi4ENS5_IJNS4_1CILi1EEESB_SB_EEEEENS5_IJNSA_ILi64EEESE_NSA_ILi32EEEEEEfNS5_IJlSB_lEEEfSH_NS4_8TiledMMAINS4_8MMA_AtomIJNS4_17SM100_MMA_TF32_SSINS_10tfloat32_tESL_fLi64ELi64ELNS4_4UMMA5MajorE0ELSN_0ELNSM_7ScaleInE0ELSO_0EEEEEENS4_6LayoutISC_NS5_IJNSA_ILi0EEESS_SS_EEEEENS5_IJNS4_10UnderscoreESV_SV_EEEEENS4_13SM90_TMA_LOADENS4_14ComposedLayoutINS4_7SwizzleILi3ELi4ELi3EEENS4_18smem_ptr_flag_bitsILi32EEENSR_INS5_IJNSA_ILi8EEESF_EEENS5_IJSF_SB_EEEEEEEvNS4_8identityESY_S18_vS19_EENS_8epilogue10collective18CollectiveEpilogueINS1B_23Sm100TmaWarpSpecializedILi3ELi2ELi16ELb1ELb0EEEJSG_NS5_IJNSR_ISE_SB_EENSR_ISF_SB_EEEEEfSH_fSH_NS1B_6fusion15FusionCallbacksIS1F_NS1J_17LinearCombinationIffffLNS_15FloatRoundStyleE2EEESG_S1I_JEEENS4_5SM1004TMEM4LOAD26SM100_TMEM_LOAD_16dp128b8xESY_S18_NS4_17SM75_U32x4_LDSM_NENS4_14SM90_TMA_STOREES18_NS4_17SM90_U32x4_STSM_NENS4_39AutoVectorizingCopyWithAssumedAlignmentILi128EEEEEEvvEEEEvNT_6ParamsE,"aw",@nobits
	.sectionflags	@""
	.align	16
	.zero		1024


//--------------------- .nv.shared.reserved.0     --------------------------
	.section	.nv.shared.reserved.0,"aw",@nobits
	.weak		__nv_reservedSMEM_offset_0_alias
	.size		__nv_reservedSMEM_offset_0_alias, 0, 64
	.other		__nv_reservedSMEM_offset_0_alias,@"STO_CUDA_RESERVED_SHARED STV_DEFAULT"
__nv_reservedSMEM_offset_0_alias:
	.zero		0
.nv.shared.reserved.0:
	.zero		64
	.weak		__nv_reservedSMEM_tcgen05_partition
	.type		__nv_reservedSMEM_tcgen05_partition,@object
	.size		__nv_reservedSMEM_tcgen05_partition,(.L_0 - __nv_reservedSMEM_tcgen05_partition)
__nv_reservedSMEM_tcgen05_partition:
	.zero		32
.L_0:


//--------------------- .nv.global                --------------------------
	.section	.nv.global,"aw",@nobits
.nv.global:
	.type		_ZN40_INTERNAL_c1884e33_4_k_cu_a19ec6e0_241504cute1_E,@object
	.size		_ZN40_INTERNAL_c1884e33_4_k_cu_a19ec6e0_241504cute1_E,(_ZN40_INTERNAL_c1884e33_4_k_cu_a19ec6e0_241504cuda3std3__45__cpo6cbeginE - _ZN40_INTERNAL_c1884e33_4_k_cu_a19ec6e0_241504cute1_E)
_ZN40_INTERNAL_c1884e33_4_k_cu_a19ec6e0_241504cute1_E:
	.zero		1
	.type		_ZN40_INTERNAL_c1884e33_4_k_cu_a19ec6e0_241504cuda3std3__45__cpo6cbeginE,@object
	.size		_ZN40_INTERNAL_c1884e33_4_k_cu_a19ec6e0_241504cuda3std3__45__cpo6cbeginE,(_ZN40_INTERNAL_c1884e33_4_k_cu_a19ec6e0_241504cuda3std3__48in_placeE - _ZN40_INTERNAL_c1884e33_4_k_cu_a19ec6e0_241504cuda3std3__45__cpo6cbeginE)
_ZN40_INTERNAL_c1884e33_4_k_cu_a19ec6e0_241504cuda3std3__45__cpo6cbeginE:
	.zero		1
	.type		_ZN40_INTERNAL_c1884e33_4_k_cu_a19ec6e0_241504cuda3std3__48in_placeE,@object
	.size		_ZN40_INTERNAL_c1884e33_4_k_cu_a19ec6e0_241504cuda3std3__48in_placeE,(_ZN40_INTERNAL_c1884e33_4_k_cu_a19ec6e0_241504cuda3std6ranges3__45__cpo9iter_moveE - _ZN40_INTERNAL_c1884e33_4_k_cu_a19ec6e0_241504cuda3std3__48in_placeE)
_ZN40_INTERNAL_c1884e33_4_k_cu_a19ec6e0_241504cuda3std3__48in_placeE:
	.zero		1
	.type		_ZN40_INTERNAL_c1884e33_4_k_cu_a19ec6e0_241504cuda3std6ranges3__45__cpo9iter_moveE,@object
	.size		_ZN40_INTERNAL_c1884e33_4_k_cu_a19ec6e0_241504cuda3std6ranges3__45__cpo9iter_moveE,(_ZN40_INTERNAL_c1884e33_4_k_cu_a19ec6e0_241504cuda3std3__45__cpo5beginE - _ZN40_INTERNAL_c1884e33_4_k_cu_a19ec6e0_241504cuda3std6ranges3__45__cpo9iter_moveE)
_ZN40_INTERNAL_c1884e33_4_k_cu_a19ec6e0_241504cuda3std6ranges3__45__cpo9iter_moveE:
	.zero		1
	.type		_ZN40_INTERNAL_c1884e33_4_k_cu_a19ec6e0_241504cuda3std3__45__cpo5beginE,@object
	.size		_ZN40_INTERNAL_c1884e33_4_k_cu_a19ec6e0_241504cuda3std3__45__cpo5beginE,(_ZN40_INTERNAL_c1884e33_4_k_cu_a19ec6e0_241504cuda3std3__442_GLOBAL__N__c1884e33_4_k_cu_a19ec6e0_241506ignoreE - _ZN40_INTERNAL_c1884e33_4_k_cu_a19ec6e0_241504cuda3std3__45__cpo5beginE)
_ZN40_INTERNAL_c1884e33_4_k_cu_a19ec6e0_241504cuda3std3__45__cpo5beginE:
	.zero		1
	.type		_ZN40_INTERNAL_c1884e33_4_k_cu_a19ec6e0_241504cuda3std3__442_GLOBAL__N__c1884e33_4_k_cu_a19ec6e0_241506ignoreE,@object
	.size		_ZN40_INTERNAL_c1884e33_4_k_cu_a19ec6e0_241504cuda3std3__442_GLOBAL__N__c1884e33_4_k_cu_a19ec6e0_241506ignoreE,(_ZN40_INTERNAL_c1884e33_4_k_cu_a19ec6e0_241504cute7productE - _ZN40_INTERNAL_c1884e33_4_k_cu_a19ec6e0_241504cuda3std3__442_GLOBAL__N__c1884e33_4_k_cu_a19ec6e0_241506ignoreE)
_ZN40_INTERNAL_c1884e33_4_k_cu_a19ec6e0_241504cuda3std3__442_GLOBAL__N__c1884e33_4_k_cu_a19ec6e0_241506ignoreE:
	.zero		1
	.type		_ZN40_INTERNAL_c1884e33_4_k_cu_a19ec6e0_241504cute7productE,@object
	.size		_ZN40_INTERNAL_c1884e33_4_k_cu_a19ec6e0_241504cute7productE,(_ZN40_INTERNAL_c1884e33_4_k_cu_a19ec6e0_241504cuda3std3__45__cpo3endE - _ZN40_INTERNAL_c1884e33_4_k_cu_a19ec6e0_241504cute7productE)
_ZN40_INTERNAL_c1884e33_4_k_cu_a19ec6e0_241504cute7productE:
	.zero		1
	.type		_ZN40_INTERNAL_c1884e33_4_k_cu_a19ec6e0_241504cuda3std3__45__cpo3endE,@object
	.size		_ZN40_INTERNAL_c1884e33_4_k_cu_a19ec6e0_241504cuda3std3__45__cpo3endE,(_ZN40_INTERNAL_c1884e33_4_k_cu_a19ec6e0_241504cuda3std3__419piecewise_constructE - _ZN40_INTERNAL_c1884e33_4_k_cu_a19ec6e0_241504cuda3std3__45__cpo3endE)
_ZN40_INTERNAL_c1884e33_4_k_cu_a19ec6e0_241504cuda3std3__45__cpo3endE:
	.zero		1
	.type		_ZN40_INTERNAL_c1884e33_4_k_cu_a19ec6e0_241504cuda3std3__419piecewise_constructE,@object
	.size		_ZN40_INTERNAL_c1884e33_4_k_cu_a19ec6e0_241504cuda3std3__419piecewise_constructE,(_ZN40_INTERNAL_c1884e33_4_k_cu_a19ec6e0_241504cuda3std3__45__cpo4cendE - _ZN40_INTERNAL_c1884e33_4_k_cu_a19ec6e0_241504cuda3std3__419piecewise_constructE)
_ZN40_INTERNAL_c1884e33_4_k_cu_a19ec6e0_241504cuda3std3__419piecewise_constructE:
	.zero		1
	.type		_ZN40_INTERNAL_c1884e33_4_k_cu_a19ec6e0_241504cuda3std3__45__cpo4cendE,@object
	.size		_ZN40_INTERNAL_c1884e33_4_k_cu_a19ec6e0_241504cuda3std3__45__cpo4cendE,(_ZN40_INTERNAL_c1884e33_4_k_cu_a19ec6e0_241504cuda3std6ranges3__45__cpo4swapE - _ZN40_INTERNAL_c1884e33_4_k_cu_a19ec6e0_241504cuda3std3__45__cpo4cendE)
_ZN40_INTERNAL_c1884e33_4_k_cu_a19ec6e0_241504cuda3std3__45__cpo4cendE:
	.zero		1
	.type		_ZN40_INTERNAL_c1884e33_4_k_cu_a19ec6e0_241504cuda3std6ranges3__45__cpo4swapE,@object
	.size		_ZN40_INTERNAL_c1884e33_4_k_cu_a19ec6e0_241504cuda3std6ranges3__45__cpo4swapE,(.L_10 - _ZN40_INTERNAL_c1884e33_4_k_cu_a19ec6e0_241504cuda3std6ranges3__45__cpo4swapE)
_ZN40_INTERNAL_c1884e33_4_k_cu_a19ec6e0_241504cuda3std6ranges3__45__cpo4swapE:
	.zero		1
.L_10:


//--------------------- .nv.constant0._ZN7cutlass13device_kernelINS_4gemm6kernel13GemmUniversalIN4cute5tupleIJiiiiEEENS1_10collective13CollectiveMmaINS1_35MainloopSm100TmaUmmaWarpSpecializedILi2ELi2ELi4ENS5_IJNS4_1CILi1EEESB_SB_EEEEENS5_IJNSA_ILi64EEESE_NSA_ILi32EEEEEEfNS5_IJlSB_lEEEfSH_NS4_8TiledMMAINS4_8MMA_AtomIJNS4_17SM100_MMA_TF32_SSINS_10tfloat32_tESL_fLi64ELi64ELNS4_4UMMA5MajorE0ELSN_0ELNSM_7ScaleInE0ELSO_0EEEEEENS4_6LayoutISC_NS5_IJNSA_ILi0EEESS_SS_EEEEENS5_IJNS4_10UnderscoreESV_SV_EEEEENS4_13SM90_TMA_LOADENS4_14ComposedLayoutINS4_7SwizzleILi3ELi4ELi3EEENS4_18smem_ptr_flag_bitsILi32EEENSR_INS5_IJNSA_ILi8EEESF_EEENS5_IJSF_SB_EEEEEEEvNS4_8identityESY_S18_vS19_EENS_8epilogue10collective18CollectiveEpilogueINS1B_23Sm100TmaWarpSpecializedILi3ELi2ELi16ELb1ELb0EEEJSG_NS5_IJNSR_ISE_SB_EENSR_ISF_SB_EEEEEfSH_fSH_NS1B_6fusion15FusionCallbacksIS1F_NS1J_17LinearCombinationIffffLNS_15FloatRoundStyleE2EEESG_S1I_JEEENS4_5SM1004TMEM4LOAD26SM100_TMEM_LOAD_16dp128b8xESY_S18_NS4_17SM75_U32x4_LDSM_NENS4_14SM90_TMA_STOREES18_NS4_17SM90_U32x4_STSM_NENS4_39AutoVectorizingCopyWithAssumedAlignmentILi128EEEEEEvvEEEEvNT_6ParamsE --------------------------
	.section	.nv.constant0._ZN7cutlass13device_kernelINS_4gemm6kernel13GemmUniversalIN4cute5tupleIJiiiiEEENS1_10collective13CollectiveMmaINS1_35MainloopSm100TmaUmmaWarpSpecializedILi2ELi2ELi4ENS5_IJNS4_1CILi1EEESB_SB_EEEEENS5_IJNSA_ILi64EEESE_NSA_ILi32EEEEEEfNS5_IJlSB_lEEEfSH_NS4_8TiledMMAINS4_8MMA_AtomIJNS4_17SM100_MMA_TF32_SSINS_10tfloat32_tESL_fLi64ELi64ELNS4_4UMMA5MajorE0ELSN_0ELNSM_7ScaleInE0ELSO_0EEEEEENS4_6LayoutISC_NS5_IJNSA_ILi0EEESS_SS_EEEEENS5_IJNS4_10UnderscoreESV_SV_EEEEENS4_13SM90_TMA_LOADENS4_14ComposedLayoutINS4_7SwizzleILi3ELi4ELi3EEENS4_18smem_ptr_flag_bitsILi32EEENSR_INS5_IJNSA_ILi8EEESF_EEENS5_IJSF_SB_EEEEEEEvNS4_8identityESY_S18_vS19_EENS_8epilogue10collective18CollectiveEpilogueINS1B_23Sm100TmaWarpSpecializedILi3ELi2ELi16ELb1ELb0EEEJSG_NS5_IJNSR_ISE_SB_EENSR_ISF_SB_EEEEEfSH_fSH_NS1B_6fusion15FusionCallbacksIS1F_NS1J_17LinearCombinationIffffLNS_15FloatRoundStyleE2EEESG_S1I_JEEENS4_5SM1004TMEM4LOAD26SM100_TMEM_LOAD_16dp128b8xESY_S18_NS4_17SM75_U32x4_LDSM_NENS4_14SM90_TMA_STOREES18_NS4_17SM90_U32x4_STSM_NENS4_39AutoVectorizingCopyWithAssumedAlignmentILi128EEEEEEvvEEEEvNT_6ParamsE,"a",@progbits
	.sectionflags	@""
	.align	4
.nv.constant0._ZN7cutlass13device_kernelINS_4gemm6kernel13GemmUniversalIN4cute5tupleIJiiiiEEENS1_10collective13CollectiveMmaINS1_35MainloopSm100TmaUmmaWarpSpecializedILi2ELi2ELi4ENS5_IJNS4_1CILi1EEESB_SB_EEEEENS5_IJNSA_ILi64EEESE_NSA_ILi32EEEEEEfNS5_IJlSB_lEEEfSH_NS4_8TiledMMAINS4_8MMA_AtomIJNS4_17SM100_MMA_TF32_SSINS_10tfloat32_tESL_fLi64ELi64ELNS4_4UMMA5MajorE0ELSN_0ELNSM_7ScaleInE0ELSO_0EEEEEENS4_6LayoutISC_NS5_IJNSA_ILi0EEESS_SS_EEEEENS5_IJNS4_10UnderscoreESV_SV_EEEEENS4_13SM90_TMA_LOADENS4_14ComposedLayoutINS4_7SwizzleILi3ELi4ELi3EEENS4_18smem_ptr_flag_bitsILi32EEENSR_INS5_IJNSA_ILi8EEESF_EEENS5_IJSF_SB_EEEEEEEvNS4_8identityESY_S18_vS19_EENS_8epilogue10collective18CollectiveEpilogueINS1B_23Sm100TmaWarpSpecializedILi3ELi2ELi16ELb1ELb0EEEJSG_NS5_IJNSR_ISE_SB_EENSR_ISF_SB_EEEEEfSH_fSH_NS1B_6fusion15FusionCallbacksIS1F_NS1J_17LinearCombinationIffffLNS_15FloatRoundStyleE2EEESG_S1I_JEEENS4_5SM1004TMEM4LOAD26SM100_TMEM_LOAD_16dp128b8xESY_S18_NS4_17SM75_U32x4_LDSM_NENS4_14SM90_TMA_STOREES18_NS4_17SM90_U32x4_STSM_NENS4_39AutoVectorizingCopyWithAssumedAlignmentILi128EEEEEEvvEEEEvNT_6ParamsE:
	.zero		2944


//--------------------- SYMBOLS --------------------------

	.type		.nv.reservedSmem.offset0,@object
	.size		.nv.reservedSmem.offset0,0x4
	.type		.nv.reservedSmem.cap,@object
	.size		.nv.reservedSmem.cap,0x4
	.type		__assertfail,@function
